	.target	sm_90a

	.elftype	@"ET_EXEC"


//--------------------- .note.nv.tkinfo           --------------------------
	.section	.note.nv.tkinfo,"",@"SHT_NOTE"
	.sectionflags	@"SHF_NOTE_NV_TKINFO"
	.tkinfo
        /*0018*/ 	.word	0x00000002
        /*0030*/ 	.string	""
        /*0030*/ 	.string	"ptxas"
        /*0030*/ 	.string	"Cuda compilation tools, release 13.0, V13.0.88"
        /*0030*/ 	.string	"Build cuda_13.0.r13.0/compiler.36424714_0"
        /*0030*/ 	.string	"-arch sm_90a -m 64 "



//--------------------- .note.nv.cuinfo           --------------------------
	.section	.note.nv.cuinfo,"",@"SHT_NOTE"
	.sectionflags	@"SHF_NOTE_NV_CUINFO"
        /*0018*/ 	.short	0x0002
        /*001a*/ 	.short	0x005a
        /*001c*/ 	.short	0x0082
	.zero		2


//--------------------- .nv.info                  --------------------------
	.section	.nv.info,"",@"SHT_CUDA_INFO"
	.align	4


	//----- nvinfo : EIATTR_REGCOUNT
	.align		4
        /*0000*/ 	.byte	0x04, 0x2f
        /*0002*/ 	.short	(.L_15 - .L_14)
	.align		4
.L_14:
        /*0004*/ 	.word	index@(_ZN7cutlass13device_kernelINS_4gemm6kernel13GemmUniversalIN4cute5tupleIJiiiiEEENS1_10collective13CollectiveMmaINS1_34MainloopSm90TmaGmmaWarpSpecializedILi5ENS5_IJNS4_1CILi2EEENSA_ILi1EEESC_EEENS1_35KernelTmaWarpSpecializedCooperativeEEENS5_IJNSA_ILi256EEESG_NSA_ILi32EEEEEENS_10bfloat16_tENS5_IJlSC_lEEESJ_SK_NS4_8TiledMMAINS4_8MMA_AtomIJNS4_4SM904GMMA28MMA_64x256x16_F32BF16BF16_SSILNSO_5MajorE0ELSQ_0ELNSO_7ScaleInE1ELSR_1EEEEEENS4_6LayoutISD_NS5_IJSC_NSA_ILi0EEESV_EEEEENS5_IJNS4_10UnderscoreESY_SY_EEEEENS4_13SM90_TMA_LOADENS4_14ComposedLayoutINS4_7SwizzleILi2ELi4ELi3EEENS4_18smem_ptr_flag_bitsILi16EEENSU_INS5_IJNSA_ILi8EEESH_EEENS5_IJSH_SC_EEEEEEEvNS4_8identityENS4_23SM90_TMA_LOAD_MULTICASTES1B_vS1C_EENS_8epilogue10collective6detail29Sm90TmaWarpSpecializedAdapterINS1G_15DefaultEpilogueISJ_SK_SK_NS1F_6thread17LinearCombinationISJ_Li1EffLNS1K_9ScaleType4KindE0ELNS_15FloatRoundStyleE2ESJ_EENS1_15EpilogueDefaultEEEEEvvEEEEvNT_6ParamsE)
        /*0008*/ 	.word	0x000000a8


	//----- nvinfo : EIATTR_FRAME_SIZE
	.align		4
.L_15:
        /*000c*/ 	.byte	0x04, 0x11
        /*000e*/ 	.short	(.L_17 - .L_16)
	.align		4
.L_16:
        /*0010*/ 	.word	index@(_ZN7cutlass13device_kernelINS_4gemm6kernel13GemmUniversalIN4cute5tupleIJiiiiEEENS1_10collective13CollectiveMmaINS1_34MainloopSm90TmaGmmaWarpSpecializedILi5ENS5_IJNS4_1CILi2EEENSA_ILi1EEESC_EEENS1_35KernelTmaWarpSpecializedCooperativeEEENS5_IJNSA_ILi256EEESG_NSA_ILi32EEEEEENS_10bfloat16_tENS5_IJlSC_lEEESJ_SK_NS4_8TiledMMAINS4_8MMA_AtomIJNS4_4SM904GMMA28MMA_64x256x16_F32BF16BF16_SSILNSO_5MajorE0ELSQ_0ELNSO_7ScaleInE1ELSR_1EEEEEENS4_6LayoutISD_NS5_IJSC_NSA_ILi0EEESV_EEEEENS5_IJNS4_10UnderscoreESY_SY_EEEEENS4_13SM90_TMA_LOADENS4_14ComposedLayoutINS4_7SwizzleILi2ELi4ELi3EEENS4_18smem_ptr_flag_bitsILi16EEENSU_INS5_IJNSA_ILi8EEESH_EEENS5_IJSH_SC_EEEEEEEvNS4_8identityENS4_23SM90_TMA_LOAD_MULTICASTES1B_vS1C_EENS_8epilogue10collective6detail29Sm90TmaWarpSpecializedAdapterINS1G_15DefaultEpilogueISJ_SK_SK_NS1F_6thread17LinearCombinationISJ_Li1EffLNS1K_9ScaleType4KindE0ELNS_15FloatRoundStyleE2ESJ_EENS1_15EpilogueDefaultEEEEEvvEEEEvNT_6ParamsE)
        /*0014*/ 	.word	0x000004c0


	//----- nvinfo : EIATTR_MIN_STACK_SIZE
	.align		4
.L_17:
        /*0018*/ 	.byte	0x04, 0x12
        /*001a*/ 	.short	(.L_19 - .L_18)
	.align		4
.L_18:
        /*001c*/ 	.word	index@(_ZN7cutlass13device_kernelINS_4gemm6kernel13GemmUniversalIN4cute5tupleIJiiiiEEENS1_10collective13CollectiveMmaINS1_34MainloopSm90TmaGmmaWarpSpecializedILi5ENS5_IJNS4_1CILi2EEENSA_ILi1EEESC_EEENS1_35KernelTmaWarpSpecializedCooperativeEEENS5_IJNSA_ILi256EEESG_NSA_ILi32EEEEEENS_10bfloat16_tENS5_IJlSC_lEEESJ_SK_NS4_8TiledMMAINS4_8MMA_AtomIJNS4_4SM904GMMA28MMA_64x256x16_F32BF16BF16_SSILNSO_5MajorE0ELSQ_0ELNSO_7ScaleInE1ELSR_1EEEEEENS4_6LayoutISD_NS5_IJSC_NSA_ILi0EEESV_EEEEENS5_IJNS4_10UnderscoreESY_SY_EEEEENS4_13SM90_TMA_LOADENS4_14ComposedLayoutINS4_7SwizzleILi2ELi4ELi3EEENS4_18smem_ptr_flag_bitsILi16EEENSU_INS5_IJNSA_ILi8EEESH_EEENS5_IJSH_SC_EEEEEEEvNS4_8identityENS4_23SM90_TMA_LOAD_MULTICASTES1B_vS1C_EENS_8epilogue10collective6detail29Sm90TmaWarpSpecializedAdapterINS1G_15DefaultEpilogueISJ_SK_SK_NS1F_6thread17LinearCombinationISJ_Li1EffLNS1K_9ScaleType4KindE0ELNS_15FloatRoundStyleE2ESJ_EENS1_15EpilogueDefaultEEEEEvvEEEEvNT_6ParamsE)
        /*0020*/ 	.word	0x000004c0
.L_19:


//--------------------- .nv.compat                --------------------------
	.section	.nv.compat,"",@"SHT_CUDA_COMPAT_INFO"
	.align	4
        /*0000*/ 	.byte	0x02, 0x09, 0x01, 0x00, 0x02, 0x02, 0x04, 0x00, 0x02, 0x05, 0x05, 0x00, 0x03, 0x07, 0x01, 0x01
        /*0010*/ 	.byte	0x02, 0x03, 0x01, 0x00, 0x02, 0x06, 0x01, 0x00, 0x04, 0x0b, 0x08, 0x00, 0x00, 0x00, 0x00, 0x00
        /*0020*/ 	.byte	0x00, 0x00, 0x00, 0x00


//--------------------- .nv.info._ZN7cutlass13device_kernelINS_4gemm6kernel13GemmUniversalIN4cute5tupleIJiiiiEEENS1_10collective13CollectiveMmaINS1_34MainloopSm90TmaGmmaWarpSpecializedILi5ENS5_IJNS4_1CILi2EEENSA_ILi1EEESC_EEENS1_35KernelTmaWarpSpecializedCooperativeEEENS5_IJNSA_ILi256EEESG_NSA_ILi32EEEEEENS_10bfloat16_tENS5_IJlSC_lEEESJ_SK_NS4_8TiledMMAINS4_8MMA_AtomIJNS4_4SM904GMMA28MMA_64x256x16_F32BF16BF16_SSILNSO_5MajorE0ELSQ_0ELNSO_7ScaleInE1ELSR_1EEEEEENS4_6LayoutISD_NS5_IJSC_NSA_ILi0EEESV_EEEEENS5_IJNS4_10UnderscoreESY_SY_EEEEENS4_13SM90_TMA_LOADENS4_14ComposedLayoutINS4_7SwizzleILi2ELi4ELi3EEENS4_18smem_ptr_flag_bitsILi16EEENSU_INS5_IJNSA_ILi8EEESH_EEENS5_IJSH_SC_EEEEEEEvNS4_8identityENS4_23SM90_TMA_LOAD_MULTICASTES1B_vS1C_EENS_8epilogue10collective6detail29Sm90TmaWarpSpecializedAdapterINS1G_15DefaultEpilogueISJ_SK_SK_NS1F_6thread17LinearCombinationISJ_Li1EffLNS1K_9ScaleType4KindE0ELNS_15FloatRoundStyleE2ESJ_EENS1_15EpilogueDefaultEEEEEvvEEEEvNT_6ParamsE --------------------------
	.section	.nv.info._ZN7cutlass13device_kernelINS_4gemm6kernel13GemmUniversalIN4cute5tupleIJiiiiEEENS1_10collective13CollectiveMmaINS1_34MainloopSm90TmaGmmaWarpSpecializedILi5ENS5_IJNS4_1CILi2EEENSA_ILi1EEESC_EEENS1_35KernelTmaWarpSpecializedCooperativeEEENS5_IJNSA_ILi256EEESG_NSA_ILi32EEEEEENS_10bfloat16_tENS5_IJlSC_lEEESJ_SK_NS4_8TiledMMAINS4_8MMA_AtomIJNS4_4SM904GMMA28MMA_64x256x16_F32BF16BF16_SSILNSO_5MajorE0ELSQ_0ELNSO_7ScaleInE1ELSR_1EEEEEENS4_6LayoutISD_NS5_IJSC_NSA_ILi0EEESV_EEEEENS5_IJNS4_10UnderscoreESY_SY_EEEEENS4_13SM90_TMA_LOADENS4_14ComposedLayoutINS4_7SwizzleILi2ELi4ELi3EEENS4_18smem_ptr_flag_bitsILi16EEENSU_INS5_IJNSA_ILi8EEESH_EEENS5_IJSH_SC_EEEEEEEvNS4_8identityENS4_23SM90_TMA_LOAD_MULTICASTES1B_vS1C_EENS_8epilogue10collective6detail29Sm90TmaWarpSpecializedAdapterINS1G_15DefaultEpilogueISJ_SK_SK_NS1F_6thread17LinearCombinationISJ_Li1EffLNS1K_9ScaleType4KindE0ELNS_15FloatRoundStyleE2ESJ_EENS1_15EpilogueDefaultEEEEEvvEEEEvNT_6ParamsE,"",@"SHT_CUDA_INFO"
	.sectionflags	@""
	.align	4


	//----- nvinfo : EIATTR_CUDA_API_VERSION
	.align		4
        /*0000*/ 	.byte	0x04, 0x37
        /*0002*/ 	.short	(.L_21 - .L_20)
.L_20:
        /*0004*/ 	.word	0x00000082


	//----- nvinfo : EIATTR_KPARAM_INFO
	.align		4
.L_21:
        /*0008*/ 	.byte	0x04, 0x17
        /*000a*/ 	.short	(.L_23 - .L_22)
.L_22:
        /*000c*/ 	.word	0x00000000
        /*0010*/ 	.short	0x0000
        /*0012*/ 	.short	0x0070
        /*0014*/ 	.byte	0x00, 0xf0, 0x01, 0x10


	//----- nvinfo : EIATTR_SPARSE_MMA_MASK
	.align		4
.L_23:
        /*0018*/ 	.byte	0x03, 0x50
        /*001a*/ 	.short	0x0000


	//----- nvinfo : EIATTR_MAXREG_COUNT
	.align		4
        /*001c*/ 	.byte	0x03, 0x1b
        /*001e*/ 	.short	0x00a8


	//----- nvinfo : EIATTR_NUM_BARRIERS
	.align		4
        /*0020*/ 	.byte	0x02, 0x4c
        /*0022*/ 	.byte	0x01
	.zero		1


	//----- nvinfo : EIATTR_EXTERNS
	.align		4
        /*0024*/ 	.byte	0x04, 0x0f
        /*0026*/ 	.short	(.L_25 - .L_24)


	//   ....[0]....
	.align		4
.L_24:
        /*0028*/ 	.word	index@(__assertfail)


	//----- nvinfo : EIATTR_ANNOTATIONS
	.align		4
.L_25:
        /*002c*/ 	.byte	0x04, 0x55
        /*002e*/ 	.short	(.L_27 - .L_26)


	//   ....[0]....
.L_26:
        /*0030*/ 	.word	0x00000001
        /*0034*/ 	.byte	0x10, 0x0a, 0x00, 0x00, 0x01, 0x00, 0x00, 0x00, 0x30, 0x0a, 0x00, 0x00, 0x01, 0x00, 0x00, 0x00
        /* <DEDUP_REMOVED lines=380> */
        /*1804*/ 	.byte	0x90, 0x6f, 0x01, 0x00


	//----- nvinfo : EIATTR_MERCURY_ISA_VERSION
	.align		4
.L_27:
        /*1808*/ 	.byte	0x03, 0x5f
        /*180a*/ 	.short	0x0101


	//----- nvinfo : EIATTR_INT_WARP_WIDE_INSTR_OFFSETS
	.align		4
        /*180c*/ 	.byte	0x04, 0x31
        /*180e*/ 	.short	(.L_29 - .L_28)


	//   ....[0]....
.L_28:
        /*1810*/ 	.word	0x000005a0


	//   ....[1]....
        /*1814*/ 	.word	0x000005b0


	//   ....[2]....
        /*1818*/ 	.word	0x00000720


	//----- nvinfo : EIATTR_COOP_GROUP_MASK_REGIDS
	.align		4
.L_29:
        /*181c*/ 	.byte	0x04, 0x29
        /*181e*/ 	.short	(.L_31 - .L_30)


	//   ....[0]....
.L_30:
        /*1820*/ 	.word	0xffffffff


	//   ....[1]....
        /*1824*/ 	.word	0xffffffff


	//   ....[2]....
        /*1828*/ 	.word	0xffffffff


	//   ....[3]....
        /*182c*/ 	.word	0xffffffff


	//   ....[4]....
        /*1830*/ 	.word	0xffffffff


	//   ....[5]....
        /*1834*/ 	.word	0xffffffff


	//----- nvinfo : EIATTR_COOP_GROUP_INSTR_OFFSETS
	.align		4
.L_31:
        /*1838*/ 	.byte	0x04, 0x28
        /*183a*/ 	.short	(.L_33 - .L_32)


	//   ....[0]....
.L_32:
        /*183c*/ 	.word	0x00000070


	//   ....[1]....
        /*1840*/ 	.word	0x00000080


	//   ....[2]....
        /*1844*/ 	.word	0x000001a0


	//   ....[3]....
        /*1848*/ 	.word	0x000003f0


	//   ....[4]....
        /*184c*/ 	.word	0x00000860


	//   ....[5]....
        /*1850*/ 	.word	0x00001430


	//----- nvinfo : EIATTR_REG_RECONFIG
	.align		4
.L_33:
        /*1854*/ 	.byte	0x01, 0x54
	.zero		2


	//----- nvinfo : EIATTR_SYSCALL_OFFSETS
	.align		4
        /*1858*/ 	.byte	0x04, 0x46
        /*185a*/ 	.short	(.L_35 - .L_34)


	//   ....[0]....
.L_34:
        /*185c*/ 	.word	0x000015e0


	//----- nvinfo : EIATTR_MBARRIER_INSTR_OFFSETS
	.align		4
.L_35:
        /*1860*/ 	.byte	0x04, 0x39
        /*1862*/ 	.short	(.L_37 - .L_36)


	//   ....[0]....
.L_36:
        /*1864*/ 	.word	0x00000320
        /*1868*/ 	.word	0x000000ff
        /*186c*/ 	.word	0x00000000
        /*1870*/ 	.short	0x0100
        /*1872*/ 	.byte	0x08
	.zero		1


	//   ....[1]....
        /*1874*/ 	.word	0x00000330
        /*1878*/ 	.word	0x000000ff
        /*187c*/ 	.word	0x00000028
        /*1880*/ 	.short	0x0100
        /*1882*/ 	.byte	0x08
	.zero		1


	//   ....[2]....
        /*1884*/ 	.word	0x00000340
        /*1888*/ 	.word	0x000000ff
        /*188c*/ 	.word	0x00000008
        /*1890*/ 	.short	0x0100
        /*1892*/ 	.byte	0x08
	.zero		1


	//   ....[3]....
        /*1894*/ 	.word	0x00000350
        /*1898*/ 	.word	0x000000ff
        /*189c*/ 	.word	0x00000030
        /*18a0*/ 	.short	0x0100
        /*18a2*/ 	.byte	0x08
	.zero		1


	//   ....[4]....
        /*18a4*/ 	.word	0x00000360
        /*18a8*/ 	.word	0x000000ff
        /*18ac*/ 	.word	0x00000010
        /*18b0*/ 	.short	0x0100
        /*18b2*/ 	.byte	0x08
	.zero		1


	//   ....[5]....
        /*18b4*/ 	.word	0x00000370
        /*18b8*/ 	.word	0x000000ff
        /*18bc*/ 	.word	0x00000038
        /*18c0*/ 	.short	0x0100
        /*18c2*/ 	.byte	0x08
	.zero		1


	//   ....[6]....
        /*18c4*/ 	.word	0x00000380
        /*18c8*/ 	.word	0x000000ff
        /*18cc*/ 	.word	0x00000018
        /*18d0*/ 	.short	0x0100
        /*18d2*/ 	.byte	0x08
	.zero		1


	//   ....[7]....
        /*18d4*/ 	.word	0x00000390
        /*18d8*/ 	.word	0x000000ff
        /*18dc*/ 	.word	0x00000040
        /*18e0*/ 	.short	0x0100
        /*18e2*/ 	.byte	0x08
	.zero		1


	//   ....[8]....
        /*18e4*/ 	.word	0x000003a0
        /*18e8*/ 	.word	0x000000ff
        /*18ec*/ 	.word	0x00000020
        /*18f0*/ 	.short	0x0100
        /*18f2*/ 	.byte	0x08
	.zero		1


	//   ....[9]....
        /*18f4*/ 	.word	0x000003b0
        /*18f8*/ 	.word	0x000000ff
        /*18fc*/ 	.word	0x00000048
        /*1900*/ 	.short	0x0100
        /*1902*/ 	.byte	0x08
	.zero		1


	//   ....[10]....
        /*1904*/ 	.word	0x00000790
        /*1908*/ 	.word	0x000000ff
        /*190c*/ 	.word	0x00000060
        /*1910*/ 	.short	0x0100
        /*1912*/ 	.byte	0x06
	.zero		1


	//   ....[11]....
        /*1914*/ 	.word	0x000007c0
        /*1918*/ 	.word	0x000000ff
        /*191c*/ 	.word	0x00000068
        /*1920*/ 	.short	0x0100
        /*1922*/ 	.byte	0x06
	.zero		1


	//   ....[12]....
        /*1924*/ 	.word	0x000016c0
        /*1928*/ 	.word	0x00000004
        /*192c*/ 	.word	0x00000000
        /*1930*/ 	.short	0x010a
        /*1932*/ 	.byte	0x3f
	.zero		1


	//   ....[13]....
        /*1934*/ 	.word	0x00001700
        /*1938*/ 	.word	0x00000004
        /*193c*/ 	.word	0x00000000
        /*1940*/ 	.short	0x010a
        /*1942*/ 	.byte	0x3f
	.zero		1


	//   ....[14]....
        /*1944*/ 	.word	0x00002c90
        /*1948*/ 	.word	0x00000005
        /*194c*/ 	.word	0x00000000
        /*1950*/ 	.short	0x010a
        /*1952*/ 	.byte	0x3f
	.zero		1


	//   ....[15]....
        /*1954*/ 	.word	0x00002cd0
        /*1958*/ 	.word	0x00000005
        /*195c*/ 	.word	0x00000000
        /*1960*/ 	.short	0x010a
        /*1962*/ 	.byte	0x3f
	.zero		1


	//   ....[16]....
        /*1964*/ 	.word	0x00004cf0
        /*1968*/ 	.word	0x00000005
        /*196c*/ 	.word	0x00000000
        /*1970*/ 	.short	0x0101
        /*1972*/ 	.byte	0x3f
	.zero		1


	//   ....[17]....
        /*1974*/ 	.word	0x00004f00
        /*1978*/ 	.word	0x00000000
        /*197c*/ 	.word	0x00000000
        /*1980*/ 	.short	0x0101
        /*1982*/ 	.byte	0x3f
	.zero		1


	//   ....[18]....
        /*1984*/ 	.word	0x00016b00
        /*1988*/ 	.word	0x00000005
        /*198c*/ 	.word	0x00000028
        /*1990*/ 	.short	0x010a
        /*1992*/ 	.byte	0x3f
	.zero		1


	//   ....[19]....
        /*1994*/ 	.word	0x00016e90
        /*1998*/ 	.word	0x00000002
        /*199c*/ 	.word	0x00000068
        /*19a0*/ 	.short	0x0101
        /*19a2*/ 	.byte	0x3f
	.zero		1


	//   ....[20]....
        /*19a4*/ 	.word	0x00017690
        /*19a8*/ 	.word	0x00000005
        /*19ac*/ 	.word	0x00000000
        /*19b0*/ 	.short	0x010a
        /*19b2*/ 	.byte	0x3f
	.zero		1


	//   ....[21]....
        /*19b4*/ 	.word	0x00017720
        /*19b8*/ 	.word	0x00000007
        /*19bc*/ 	.word	0x00000000
        /*19c0*/ 	.short	0x010a
        /*19c2*/ 	.byte	0x3f
	.zero		1


	//   ....[22]....
        /*19c4*/ 	.word	0x000177b0
        /*19c8*/ 	.word	0x00000007
        /*19cc*/ 	.word	0x00000000
        /*19d0*/ 	.short	0x010a
        /*19d2*/ 	.byte	0x3f
	.zero		1


	//   ....[23]....
        /*19d4*/ 	.word	0x00017840
        /*19d8*/ 	.word	0x00000007
        /*19dc*/ 	.word	0x00000000
        /*19e0*/ 	.short	0x010a
        /*19e2*/ 	.byte	0x3f
	.zero		1


	//   ....[24]....
        /*19e4*/ 	.word	0x000178d0
        /*19e8*/ 	.word	0x00000003
        /*19ec*/ 	.word	0x00000000
        /*19f0*/ 	.short	0x010a
        /*19f2*/ 	.byte	0x3f
	.zero		1


	//   ....[25]....
        /*19f4*/ 	.word	0x00017930
        /*19f8*/ 	.word	0x00000004
        /*19fc*/ 	.word	0x00000000
        /*1a00*/ 	.short	0x010a
        /*1a02*/ 	.byte	0x3f
	.zero		1


	//   ....[26]....
        /*1a04*/ 	.word	0x00017980
        /*1a08*/ 	.word	0x00000005
        /*1a0c*/ 	.word	0x00000000
        /*1a10*/ 	.short	0x010a
        /*1a12*/ 	.byte	0x3f
	.zero		1


	//   ....[27]....
        /*1a14*/ 	.word	0x00017a50
        /*1a18*/ 	.word	0x00000005
        /*1a1c*/ 	.word	0x00000028
        /*1a20*/ 	.short	0x010a
        /*1a22*/ 	.byte	0x3f
	.zero		1


	//   ....[28]....
        /*1a24*/ 	.word	0x00017b20
        /*1a28*/ 	.word	0x00000005
        /*1a2c*/ 	.word	0x00000000
        /*1a30*/ 	.short	0x010a
        /*1a32*/ 	.byte	0x3f
	.zero		1


	//   ....[29]....
        /*1a34*/ 	.word	0x00017b70
        /*1a38*/ 	.word	0x00000007
        /*1a3c*/ 	.word	0x00000000
        /*1a40*/ 	.short	0x010a
        /*1a42*/ 	.byte	0x3f
	.zero		1


	//   ....[30]....
        /*1a44*/ 	.word	0x00017bc0
        /*1a48*/ 	.word	0x00000007
        /*1a4c*/ 	.word	0x00000000
        /*1a50*/ 	.short	0x010a
        /*1a52*/ 	.byte	0x3f
	.zero		1


	//   ....[31]....
        /*1a54*/ 	.word	0x00017c10
        /*1a58*/ 	.word	0x00000007
        /*1a5c*/ 	.word	0x00000000
        /*1a60*/ 	.short	0x010a
        /*1a62*/ 	.byte	0x3f
	.zero		1


	//----- nvinfo : EIATTR_NUM_MBARRIERS
	.align		4
.L_37:
        /*1a64*/ 	.byte	0x03, 0x38
        /*1a66*/ 	.short	0x000c


	//----- nvinfo : EIATTR_EXIT_INSTR_OFFSETS
	.align		4
        /*1a68*/ 	.byte	0x04, 0x1c
        /*1a6a*/ 	.short	(.L_39 - .L_38)


	//   ....[0]....
.L_38:
        /*1a6c*/ 	.word	0x00000ac0


	//   ....[1]....
        /*1a70*/ 	.word	0x00001350


	//   ....[2]....
        /*1a74*/ 	.word	0x00016150


	//   ....[3]....
        /*1a78*/ 	.word	0x00016770


	//   ....[4]....
        /*1a7c*/ 	.word	0x00017920


	//----- nvinfo : EIATTR_MAX_THREADS
	.align		4
.L_39:
        /*1a80*/ 	.byte	0x04, 0x05
        /*1a82*/ 	.short	(.L_41 - .L_40)
.L_40:
        /*1a84*/ 	.word	0x00000180
        /*1a88*/ 	.word	0x00000001
        /*1a8c*/ 	.word	0x00000001


	//----- nvinfo : EIATTR_CRS_STACK_SIZE
	.align		4
.L_41:
        /*1a90*/ 	.byte	0x04, 0x1e
        /*1a92*/ 	.short	(.L_43 - .L_42)
.L_42:
        /*1a94*/ 	.word	0x00000000


	//----- nvinfo : EIATTR_CBANK_PARAM_SIZE
	.align		4
.L_43:
        /*1a98*/ 	.byte	0x03, 0x19
        /*1a9a*/ 	.short	0x0470


	//----- nvinfo : EIATTR_PARAM_CBANK
	.align		4
        /*1a9c*/ 	.byte	0x04, 0x0a
        /*1a9e*/ 	.short	(.L_45 - .L_44)
	.align		4
.L_44:
        /*1aa0*/ 	.word	index@(.nv.constant0._ZN7cutlass13device_kernelINS_4gemm6kernel13GemmUniversalIN4cute5tupleIJiiiiEEENS1_10collective13CollectiveMmaINS1_34MainloopSm90TmaGmmaWarpSpecializedILi5ENS5_IJNS4_1CILi2EEENSA_ILi1EEESC_EEENS1_35KernelTmaWarpSpecializedCooperativeEEENS5_IJNSA_ILi256EEESG_NSA_ILi32EEEEEENS_10bfloat16_tENS5_IJlSC_lEEESJ_SK_NS4_8TiledMMAINS4_8MMA_AtomIJNS4_4SM904GMMA28MMA_64x256x16_F32BF16BF16_SSILNSO_5MajorE0ELSQ_0ELNSO_7ScaleInE1ELSR_1EEEEEENS4_6LayoutISD_NS5_IJSC_NSA_ILi0EEESV_EEEEENS5_IJNS4_10UnderscoreESY_SY_EEEEENS4_13SM90_TMA_LOADENS4_14ComposedLayoutINS4_7SwizzleILi2ELi4ELi3EEENS4_18smem_ptr_flag_bitsILi16EEENSU_INS5_IJNSA_ILi8EEESH_EEENS5_IJSH_SC_EEEEEEEvNS4_8identityENS4_23SM90_TMA_LOAD_MULTICASTES1B_vS1C_EENS_8epilogue10collective6detail29Sm90TmaWarpSpecializedAdapterINS1G_15DefaultEpilogueISJ_SK_SK_NS1F_6thread17LinearCombinationISJ_Li1EffLNS1K_9ScaleType4KindE0ELNS_15FloatRoundStyleE2ESJ_EENS1_15EpilogueDefaultEEEEEvvEEEEvNT_6ParamsE)
        /*1aa4*/ 	.short	0x0210
        /*1aa6*/ 	.short	0x0470


	//----- nvinfo : EIATTR_SW_WAR
	.align		4
.L_45:
        /*1aa8*/ 	.byte	0x04, 0x36
        /*1aaa*/ 	.short	(.L_47 - .L_46)
.L_46:
        /*1aac*/ 	.word	0x00000008
.L_47:


//--------------------- .nv.callgraph             --------------------------
	.section	.nv.callgraph,"",@"SHT_CUDA_CALLGRAPH"
	.align	4
	.sectionentsize	8
	.align		4
        /*0000*/ 	.word	0x00000000
	.align		4
        /*0004*/ 	.word	0xffffffff
	.align		4
        /*0008*/ 	.word	index@(_ZN7cutlass13device_kernelINS_4gemm6kernel13GemmUniversalIN4cute5tupleIJiiiiEEENS1_10collective13CollectiveMmaINS1_34MainloopSm90TmaGmmaWarpSpecializedILi5ENS5_IJNS4_1CILi2EEENSA_ILi1EEESC_EEENS1_35KernelTmaWarpSpecializedCooperativeEEENS5_IJNSA_ILi256EEESG_NSA_ILi32EEEEEENS_10bfloat16_tENS5_IJlSC_lEEESJ_SK_NS4_8TiledMMAINS4_8MMA_AtomIJNS4_4SM904GMMA28MMA_64x256x16_F32BF16BF16_SSILNSO_5MajorE0ELSQ_0ELNSO_7ScaleInE1ELSR_1EEEEEENS4_6LayoutISD_NS5_IJSC_NSA_ILi0EEESV_EEEEENS5_IJNS4_10UnderscoreESY_SY_EEEEENS4_13SM90_TMA_LOADENS4_14ComposedLayoutINS4_7SwizzleILi2ELi4ELi3EEENS4_18smem_ptr_flag_bitsILi16EEENSU_INS5_IJNSA_ILi8EEESH_EEENS5_IJSH_SC_EEEEEEEvNS4_8identityENS4_23SM90_TMA_LOAD_MULTICASTES1B_vS1C_EENS_8epilogue10collective6detail29Sm90TmaWarpSpecializedAdapterINS1G_15DefaultEpilogueISJ_SK_SK_NS1F_6thread17LinearCombinationISJ_Li1EffLNS1K_9ScaleType4KindE0ELNS_15FloatRoundStyleE2ESJ_EENS1_15EpilogueDefaultEEEEEvvEEEEvNT_6ParamsE)
	.align		4
        /*000c*/ 	.word	index@(__assertfail)
	.align		4
        /*0010*/ 	.word	0x00000000
	.align		4
        /*0014*/ 	.word	0xfffffffe
	.align		4
        /*0018*/ 	.word	0x00000000
	.align		4
        /*001c*/ 	.word	0xfffffffd
	.align		4
        /*0020*/ 	.word	0x00000000
	.align		4
        /*0024*/ 	.word	0xfffffffc


//--------------------- .nv.constant4             --------------------------
	.section	.nv.constant4,"a",@progbits
	.align	8
	.align		8
.nv.constant4:
        /*0000*/ 	.dword	__assertfail
	.align		8
        /*0008*/ 	.dword	__unnamed_1
	.align		8
        /*0010*/ 	.dword	_ZN39_INTERNAL_8980a55e_4_k_cu_4d769e7e_40294cuda3std3__45__cpo5beginE
	.align		8
        /*0018*/ 	.dword	_ZN39_INTERNAL_8980a55e_4_k_cu_4d769e7e_40294cuda3std3__45__cpo3endE
	.align		8
        /*0020*/ 	.dword	_ZN39_INTERNAL_8980a55e_4_k_cu_4d769e7e_40294cuda3std3__45__cpo6cbeginE
	.align		8
        /*0028*/ 	.dword	_ZN39_INTERNAL_8980a55e_4_k_cu_4d769e7e_40294cuda3std3__45__cpo4cendE
	.align		8
        /*0030*/ 	.dword	_ZN39_INTERNAL_8980a55e_4_k_cu_4d769e7e_40294cuda3std3__441_GLOBAL__N__8980a55e_4_k_cu_4d769e7e_40296ignoreE
	.align		8
        /*0038*/ 	.dword	_ZN39_INTERNAL_8980a55e_4_k_cu_4d769e7e_40294cuda3std3__419piecewise_constructE
	.align		8
        /*0040*/ 	.dword	_ZN39_INTERNAL_8980a55e_4_k_cu_4d769e7e_40294cuda3std3__48in_placeE
	.align		8
        /*0048*/ 	.dword	_ZN39_INTERNAL_8980a55e_4_k_cu_4d769e7e_40294cuda3std6ranges3__45__cpo4swapE
	.align		8
        /*0050*/ 	.dword	_ZN39_INTERNAL_8980a55e_4_k_cu_4d769e7e_40294cuda3std6ranges3__45__cpo9iter_moveE
	.align		8
        /*0058*/ 	.dword	_ZN39_INTERNAL_8980a55e_4_k_cu_4d769e7e_40294cute7productE
	.align		8
        /*0060*/ 	.dword	_ZN39_INTERNAL_8980a55e_4_k_cu_4d769e7e_40294cute1_E
	.align		8
        /*0068*/ 	.dword	$str$22
	.align		8
        /*0070*/ 	.dword	$str$23


//--------------------- .text._ZN7cutlass13device_kernelINS_4gemm6kernel13GemmUniversalIN4cute5tupleIJiiiiEEENS1_10collective13CollectiveMmaINS1_34MainloopSm90TmaGmmaWarpSpecializedILi5ENS5_IJNS4_1CILi2EEENSA_ILi1EEESC_EEENS1_35KernelTmaWarpSpecializedCooperativeEEENS5_IJNSA_ILi256EEESG_NSA_ILi32EEEEEENS_10bfloat16_tENS5_IJlSC_lEEESJ_SK_NS4_8TiledMMAINS4_8MMA_AtomIJNS4_4SM904GMMA28MMA_64x256x16_F32BF16BF16_SSILNSO_5MajorE0ELSQ_0ELNSO_7ScaleInE1ELSR_1EEEEEENS4_6LayoutISD_NS5_IJSC_NSA_ILi0EEESV_EEEEENS5_IJNS4_10UnderscoreESY_SY_EEEEENS4_13SM90_TMA_LOADENS4_14ComposedLayoutINS4_7SwizzleILi2ELi4ELi3EEENS4_18smem_ptr_flag_bitsILi16EEENSU_INS5_IJNSA_ILi8EEESH_EEENS5_IJSH_SC_EEEEEEEvNS4_8identityENS4_23SM90_TMA_LOAD_MULTICASTES1B_vS1C_EENS_8epilogue10collective6detail29Sm90TmaWarpSpecializedAdapterINS1G_15DefaultEpilogueISJ_SK_SK_NS1F_6thread17LinearCombinationISJ_Li1EffLNS1K_9ScaleType4KindE0ELNS_15FloatRoundStyleE2ESJ_EENS1_15EpilogueDefaultEEEEEvvEEEEvNT_6ParamsE --------------------------
	.section	.text._ZN7cutlass13device_kernelINS_4gemm6kernel13GemmUniversalIN4cute5tupleIJiiiiEEENS1_10collective13CollectiveMmaINS1_34MainloopSm90TmaGmmaWarpSpecializedILi5ENS5_IJNS4_1CILi2EEENSA_ILi1EEESC_EEENS1_35KernelTmaWarpSpecializedCooperativeEEENS5_IJNSA_ILi256EEESG_NSA_ILi32EEEEEENS_10bfloat16_tENS5_IJlSC_lEEESJ_SK_NS4_8TiledMMAINS4_8MMA_AtomIJNS4_4SM904GMMA28MMA_64x256x16_F32BF16BF16_SSILNSO_5MajorE0ELSQ_0ELNSO_7ScaleInE1ELSR_1EEEEEENS4_6LayoutISD_NS5_IJSC_NSA_ILi0EEESV_EEEEENS5_IJNS4_10UnderscoreESY_SY_EEEEENS4_13SM90_TMA_LOADENS4_14ComposedLayoutINS4_7SwizzleILi2ELi4ELi3EEENS4_18smem_ptr_flag_bitsILi16EEENSU_INS5_IJNSA_ILi8EEESH_EEENS5_IJSH_SC_EEEEEEEvNS4_8identityENS4_23SM90_TMA_LOAD_MULTICASTES1B_vS1C_EENS_8epilogue10collective6detail29Sm90TmaWarpSpecializedAdapterINS1G_15DefaultEpilogueISJ_SK_SK_NS1F_6thread17LinearCombinationISJ_Li1EffLNS1K_9ScaleType4KindE0ELNS_15FloatRoundStyleE2ESJ_EENS1_15EpilogueDefaultEEEEEvvEEEEvNT_6ParamsE,"ax",@progbits
	.align	128
.text._ZN7cutlass13device_kernelINS_4gemm6kernel13GemmUniversalIN4cute5tupleIJiiiiEEENS1_10collective13CollectiveMmaINS1_34MainloopSm90TmaGmmaWarpSpecializedILi5ENS5_IJNS4_1CILi2EEENSA_ILi1EEESC_EEENS1_35KernelTmaWarpSpecializedCooperativeEEENS5_IJNSA_ILi256EEESG_NSA_ILi32EEEEEENS_10bfloat16_tENS5_IJlSC_lEEESJ_SK_NS4_8TiledMMAINS4_8MMA_AtomIJNS4_4SM904GMMA28MMA_64x256x16_F32BF16BF16_SSILNSO_5MajorE0ELSQ_0ELNSO_7ScaleInE1ELSR_1EEEEEENS4_6LayoutISD_NS5_IJSC_NSA_ILi0EEESV_EEEEENS5_IJNS4_10UnderscoreESY_SY_EEEEENS4_13SM90_TMA_LOADENS4_14ComposedLayoutINS4_7SwizzleILi2ELi4ELi3EEENS4_18smem_ptr_flag_bitsILi16EEENSU_INS5_IJNSA_ILi8EEESH_EEENS5_IJSH_SC_EEEEEEEvNS4_8identityENS4_23SM90_TMA_LOAD_MULTICASTES1B_vS1C_EENS_8epilogue10collective6detail29Sm90TmaWarpSpecializedAdapterINS1G_15DefaultEpilogueISJ_SK_SK_NS1F_6thread17LinearCombinationISJ_Li1EffLNS1K_9ScaleType4KindE0ELNS_15FloatRoundStyleE2ESJ_EENS1_15EpilogueDefaultEEEEEvvEEEEvNT_6ParamsE:
        .type           _ZN7cutlass13device_kernelINS_4gemm6kernel13GemmUniversalIN4cute5tupleIJiiiiEEENS1_10collective13CollectiveMmaINS1_34MainloopSm90TmaGmmaWarpSpecializedILi5ENS5_IJNS4_1CILi2EEENSA_ILi1EEESC_EEENS1_35KernelTmaWarpSpecializedCooperativeEEENS5_IJNSA_ILi256EEESG_NSA_ILi32EEEEEENS_10bfloat16_tENS5_IJlSC_lEEESJ_SK_NS4_8TiledMMAINS4_8MMA_AtomIJNS4_4SM904GMMA28MMA_64x256x16_F32BF16BF16_SSILNSO_5MajorE0ELSQ_0ELNSO_7ScaleInE1ELSR_1EEEEEENS4_6LayoutISD_NS5_IJSC_NSA_ILi0EEESV_EEEEENS5_IJNS4_10UnderscoreESY_SY_EEEEENS4_13SM90_TMA_LOADENS4_14ComposedLayoutINS4_7SwizzleILi2ELi4ELi3EEENS4_18smem_ptr_flag_bitsILi16EEENSU_INS5_IJNSA_ILi8EEESH_EEENS5_IJSH_SC_EEEEEEEvNS4_8identityENS4_23SM90_TMA_LOAD_MULTICASTES1B_vS1C_EENS_8epilogue10collective6detail29Sm90TmaWarpSpecializedAdapterINS1G_15DefaultEpilogueISJ_SK_SK_NS1F_6thread17LinearCombinationISJ_Li1EffLNS1K_9ScaleType4KindE0ELNS_15FloatRoundStyleE2ESJ_EENS1_15EpilogueDefaultEEEEEvvEEEEvNT_6ParamsE,@function
        .size           _ZN7cutlass13device_kernelINS_4gemm6kernel13GemmUniversalIN4cute5tupleIJiiiiEEENS1_10collective13CollectiveMmaINS1_34MainloopSm90TmaGmmaWarpSpecializedILi5ENS5_IJNS4_1CILi2EEENSA_ILi1EEESC_EEENS1_35KernelTmaWarpSpecializedCooperativeEEENS5_IJNSA_ILi256EEESG_NSA_ILi32EEEEEENS_10bfloat16_tENS5_IJlSC_lEEESJ_SK_NS4_8TiledMMAINS4_8MMA_AtomIJNS4_4SM904GMMA28MMA_64x256x16_F32BF16BF16_SSILNSO_5MajorE0ELSQ_0ELNSO_7ScaleInE1ELSR_1EEEEEENS4_6LayoutISD_NS5_IJSC_NSA_ILi0EEESV_EEEEENS5_IJNS4_10UnderscoreESY_SY_EEEEENS4_13SM90_TMA_LOADENS4_14ComposedLayoutINS4_7SwizzleILi2ELi4ELi3EEENS4_18smem_ptr_flag_bitsILi16EEENSU_INS5_IJNSA_ILi8EEESH_EEENS5_IJSH_SC_EEEEEEEvNS4_8identityENS4_23SM90_TMA_LOAD_MULTICASTES1B_vS1C_EENS_8epilogue10collective6detail29Sm90TmaWarpSpecializedAdapterINS1G_15DefaultEpilogueISJ_SK_SK_NS1F_6thread17LinearCombinationISJ_Li1EffLNS1K_9ScaleType4KindE0ELNS_15FloatRoundStyleE2ESJ_EENS1_15EpilogueDefaultEEEEEvvEEEEvNT_6ParamsE,(.L_x_583 - _ZN7cutlass13device_kernelINS_4gemm6kernel13GemmUniversalIN4cute5tupleIJiiiiEEENS1_10collective13CollectiveMmaINS1_34MainloopSm90TmaGmmaWarpSpecializedILi5ENS5_IJNS4_1CILi2EEENSA_ILi1EEESC_EEENS1_35KernelTmaWarpSpecializedCooperativeEEENS5_IJNSA_ILi256EEESG_NSA_ILi32EEEEEENS_10bfloat16_tENS5_IJlSC_lEEESJ_SK_NS4_8TiledMMAINS4_8MMA_AtomIJNS4_4SM904GMMA28MMA_64x256x16_F32BF16BF16_SSILNSO_5MajorE0ELSQ_0ELNSO_7ScaleInE1ELSR_1EEEEEENS4_6LayoutISD_NS5_IJSC_NSA_ILi0EEESV_EEEEENS5_IJNS4_10UnderscoreESY_SY_EEEEENS4_13SM90_TMA_LOADENS4_14ComposedLayoutINS4_7SwizzleILi2ELi4ELi3EEENS4_18smem_ptr_flag_bitsILi16EEENSU_INS5_IJNSA_ILi8EEESH_EEENS5_IJSH_SC_EEEEEEEvNS4_8identityENS4_23SM90_TMA_LOAD_MULTICASTES1B_vS1C_EENS_8epilogue10collective6detail29Sm90TmaWarpSpecializedAdapterINS1G_15DefaultEpilogueISJ_SK_SK_NS1F_6thread17LinearCombinationISJ_Li1EffLNS1K_9ScaleType4KindE0ELNS_15FloatRoundStyleE2ESJ_EENS1_15EpilogueDefaultEEEEEvvEEEEvNT_6ParamsE)
        .other          _ZN7cutlass13device_kernelINS_4gemm6kernel13GemmUniversalIN4cute5tupleIJiiiiEEENS1_10collective13CollectiveMmaINS1_34MainloopSm90TmaGmmaWarpSpecializedILi5ENS5_IJNS4_1CILi2EEENSA_ILi1EEESC_EEENS1_35KernelTmaWarpSpecializedCooperativeEEENS5_IJNSA_ILi256EEESG_NSA_ILi32EEEEEENS_10bfloat16_tENS5_IJlSC_lEEESJ_SK_NS4_8TiledMMAINS4_8MMA_AtomIJNS4_4SM904GMMA28MMA_64x256x16_F32BF16BF16_SSILNSO_5MajorE0ELSQ_0ELNSO_7ScaleInE1ELSR_1EEEEEENS4_6LayoutISD_NS5_IJSC_NSA_ILi0EEESV_EEEEENS5_IJNS4_10UnderscoreESY_SY_EEEEENS4_13SM90_TMA_LOADENS4_14ComposedLayoutINS4_7SwizzleILi2ELi4ELi3EEENS4_18smem_ptr_flag_bitsILi16EEENSU_INS5_IJNSA_ILi8EEESH_EEENS5_IJSH_SC_EEEEEEEvNS4_8identityENS4_23SM90_TMA_LOAD_MULTICASTES1B_vS1C_EENS_8epilogue10collective6detail29Sm90TmaWarpSpecializedAdapterINS1G_15DefaultEpilogueISJ_SK_SK_NS1F_6thread17LinearCombinationISJ_Li1EffLNS1K_9ScaleType4KindE0ELNS_15FloatRoundStyleE2ESJ_EENS1_15EpilogueDefaultEEEEEvvEEEEvNT_6ParamsE,@"STO_CUDA_ENTRY STV_DEFAULT"
_ZN7cutlass13device_kernelINS_4gemm6kernel13GemmUniversalIN4cute5tupleIJiiiiEEENS1_10collective13CollectiveMmaINS1_34MainloopSm90TmaGmmaWarpSpecializedILi5ENS5_IJNS4_1CILi2EEENSA_ILi1EEESC_EEENS1_35KernelTmaWarpSpecializedCooperativeEEENS5_IJNSA_ILi256EEESG_NSA_ILi32EEEEEENS_10bfloat16_tENS5_IJlSC_lEEESJ_SK_NS4_8TiledMMAINS4_8MMA_AtomIJNS4_4SM904GMMA28MMA_64x256x16_F32BF16BF16_SSILNSO_5MajorE0ELSQ_0ELNSO_7ScaleInE1ELSR_1EEEEEENS4_6LayoutISD_NS5_IJSC_NSA_ILi0EEESV_EEEEENS5_IJNS4_10UnderscoreESY_SY_EEEEENS4_13SM90_TMA_LOADENS4_14ComposedLayoutINS4_7SwizzleILi2ELi4ELi3EEENS4_18smem_ptr_flag_bitsILi16EEENSU_INS5_IJNSA_ILi8EEESH_EEENS5_IJSH_SC_EEEEEEEvNS4_8identityENS4_23SM90_TMA_LOAD_MULTICASTES1B_vS1C_EENS_8epilogue10collective6detail29Sm90TmaWarpSpecializedAdapterINS1G_15DefaultEpilogueISJ_SK_SK_NS1F_6thread17LinearCombinationISJ_Li1EffLNS1K_9ScaleType4KindE0ELNS_15FloatRoundStyleE2ESJ_EENS1_15EpilogueDefaultEEEEEvvEEEEvNT_6ParamsE:
[----:B------:R-:W0:Y:S02]  /*0000*/  LDC R1, c[0x0][0x28] ;  /* 0x00000a00ff017b82 */ /* 0x000e240000000800 */
[----:B0-----:R-:W-:Y:S01]  /*0010*/  VIADD R1, R1, 0xfffffb40 ;  /* 0xfffffb4001017836 */ /* 0x001fe20000000000 */
[----:B------:R-:W0:Y:S01]  /*0020*/  S2R R4, SR_TID.X ;  /* 0x0000000000047919 */ /* 0x000e220000002100 */
[----:B------:R-:W-:Y:S01]  /*0030*/  ELECT P0, URZ, PT ;  /* 0x00000000003f782f */ /* 0x000fe20003800000 */
[----:B------:R-:W-:Y:S01]  /*0040*/  BSSY B0, `(.L_x_0) ;  /* 0x0000015000007945 */ /* 0x000fe20003800000 */
[--C-:B0-----:R-:W-:Y:S02]  /*0050*/  SHF.R.U32.HI R0, RZ, 0x5, R4.reuse ;  /* 0x00000005ff007819 */ /* 0x101fe40000011604 */
[----:B------:R-:W-:-:S03]  /*0060*/  SHF.R.U32.HI R2, RZ, 0x7, R4 ;  /* 0x00000007ff027819 */ /* 0x000fc60000011604 */
[----:B------:R-:W0:Y:S04]  /*0070*/  SHFL.IDX PT, R3, R0, RZ, 0x1f ;  /* 0x00001fff00037589 */ /* 0x000e2800000e0000 */
[----:B------:R-:W1:Y:S01]  /*0080*/  SHFL.IDX PT, R2, R2, RZ, 0x1f ;  /* 0x00001fff02027589 */ /* 0x000e6200000e0000 */
[----:B0-----:R-:W-:Y:S02]  /*0090*/  R2UR UR9, R3 ;  /* 0x00000000030972ca */ /* 0x001fe400000e0000 */
[----:B-1----:R-:W-:-:S11]  /*00a0*/  R2UR UR5, R2 ;  /* 0x00000000020572ca */ /* 0x002fd600000e0000 */
[----:B------:R-:W-:Y:S02]  /*00b0*/  USHF.R.S32.HI UR4, URZ, 0x1f, UR9 ;  /* 0x0000001f3f047899 */ /* 0x000fe40008011409 */
[----:B------:R-:W-:Y:S02]  /*00c0*/  ISETP.NE.OR P0, PT, RZ, UR9, !P0 ;  /* 0x00000009ff007c0c */ /* 0x000fe4000c705670 */
[----:B------:R-:W-:-:S04]  /*00d0*/  ULEA.HI UR4, UR4, UR9, URZ, 0x2 ;  /* 0x0000000904047291 */ /* 0x000fc8000f8f103f */
[----:B------:R-:W-:-:S04]  /*00e0*/  ULOP3.LUT UR4, UR4, 0xfffffffc, URZ, 0xc0, !UPT ;  /* 0xfffffffc04047892 */ /* 0x000fc8000f8ec03f */
[----:B------:R-:W-:-:S03]  /*00f0*/  UIADD3 UR9, UR9, -UR4, URZ ;  /* 0x8000000409097290 */ /* 0x000fc6000fffe03f */
[----:B------:R-:W-:Y:S09]  /*0100*/  @P0 BRA `(.L_x_1) ;  /* 0x0000000000200947 */ /* 0x000ff20003800000 */
[----:B------:R-:W-:Y:S02]  /*0110*/  ULDC.64 UR6, c[0x0][0x198] ;  /* 0x0000660000067ab9 */ /* 0x000fe40000000a00 */
[----:B------:R-:W-:Y:S02]  /*0120*/  UIADD3 UR10, UP0, UR6, 0xf0, URZ ;  /* 0x000000f0060a7890 */ /* 0x000fe4000ff1e03f */
[----:B------:R-:W-:Y:S02]  /*0130*/  UIADD3 UR6, UP1, UR6, 0x1f0, URZ ;  /* 0x000001f006067890 */ /* 0x000fe4000ff3e03f */
[----:B------:R-:W-:Y:S02]  /*0140*/  UIADD3.X UR11, URZ, UR7, URZ, UP0, !UPT ;  /* 0x000000073f0b7290 */ /* 0x000fe400087fe43f */
[----:B------:R-:W-:-:S07]  /*0150*/  UIADD3.X UR7, URZ, UR7, URZ, UP1, !UPT ;  /* 0x000000073f077290 */ /* 0x000fce0008ffe43f */
[----:B------:R0:W-:Y:S02]  /*0160*/  UTMACCTL.PF [UR10] ;  /* 0x000000000a0079b9 */ /* 0x0001e40008040000 */
[----:B------:R0:W-:Y:S02]  /*0170*/  UTMACCTL.PF [UR6] ;  /* 0x00000000060079b9 */ /* 0x0001e40008040000 */
[----:B0-----:R-:W-:Y:S01]  /*0180*/  NOP ;  /* 0x0000000000007918 */ /* 0x001fe20000000000 */
.L_x_1:
[----:B------:R-:W-:Y:S05]  /*0190*/  BSYNC B0 ;  /* 0x0000000000007941 */ /* 0x000fea0003800000 */
.L_x_0:
[----:B------:R-:W0:Y:S01]  /*01a0*/  SHFL.IDX PT, R2, R0, RZ, 0x1f ;  /* 0x00001fff00027589 */ /* 0x000e2200000e0000 */
[----:B------:R-:W-:Y:S01]  /*01b0*/  UISETP.NE.AND UP0, UPT, UR9, 0x3, UPT ;  /* 0x000000030900788c */ /* 0x000fe2000bf05270 */
[----:B------:R-:W-:Y:S01]  /*01c0*/  ISETP.NE.AND P1, PT, RZ, UR5, PT ;  /* 0x00000005ff007c0c */ /* 0x000fe2000bf25270 */
[----:B------:R-:W-:Y:S02]  /*01d0*/  UIADD3 UR16, UR5, -0x1, URZ ;  /* 0xffffffff05107890 */ /* 0x000fe4000fffe03f */
[----:B------:R-:W-:Y:S02]  /*01e0*/  UISETP.EQ.OR UP0, UPT, UR9, URZ, !UP0 ;  /* 0x0000003f0900728c */ /* 0x000fe4000c702670 */
[----:B------:R-:W-:Y:S02]  /*01f0*/  UISETP.GE.U32.AND UP1, UPT, UR16, 0x2, UPT ;  /* 0x000000021000788c */ /* 0x000fe4000bf26070 */
[----:B------:R-:W-:-:S04]  /*0200*/  UISETP.EQ.AND UP0, UPT, UR5, URZ, UP0 ;  /* 0x0000003f0500728c */ /* 0x000fc80008702270 */
[----:B------:R-:W-:-:S04]  /*0210*/  USEL UR40, URZ, 0x1, !UP0 ;  /* 0x000000013f287887 */ /* 0x000fc8000c000000 */
[----:B------:R-:W-:Y:S01]  /*0220*/  USEL UR40, UR40, 0x2, UP1 ;  /* 0x0000000228287887 */ /* 0x000fe20008800000 */
[----:B0-----:R-:W-:-:S13]  /*0230*/  ISETP.NE.AND P0, PT, R2, RZ, PT ;  /* 0x000000ff0200720c */ /* 0x001fda0003f05270 */
[----:B------:R-:W-:Y:S05]  /*0240*/  @P0 BRA `(.L_x_2) ;  /* 0x0000000000600947 */ /* 0x000fea0003800000 */
[----:B------:R-:W0:Y:S01]  /*0250*/  S2UR UR8, SR_CgaCtaId ;  /* 0x00000000000879c3 */ /* 0x000e220000008800 */
[----:B------:R-:W-:Y:S01]  /*0260*/  UMOV UR4, 0x400 ;  /* 0x0000040000047882 */ /* 0x000fe20000000000 */
[----:B------:R-:W-:Y:S01]  /*0270*/  UMOV UR5, 0x1 ;  /* 0x0000000100057882 */ /* 0x000fe20000000000 */
[----:B------:R-:W-:Y:S01]  /*0280*/  UMOV UR6, 0x4 ;  /* 0x0000000400067882 */ /* 0x000fe20000000000 */
[----:B------:R-:W-:Y:S01]  /*0290*/  ELECT P0, URZ, PT ;  /* 0x00000000003f782f */ /* 0x000fe20003800000 */
[----:B------:R-:W-:-:S04]  /*02a0*/  UIADD3 UR6, -UR6, 0x100000, URZ ;  /* 0x0010000006067890 */ /* 0x000fc8000fffe13f */
[----:B------:R-:W-:Y:S02]  /*02b0*/  USHF.L.U32 UR7, UR6, 0xb, URZ ;  /* 0x0000000b06077899 */ /* 0x000fe4000800063f */
[----:B------:R-:W-:Y:S02]  /*02c0*/  USHF.L.U32 UR6, UR6, 0x1, URZ ;  /* 0x0000000106067899 */ /* 0x000fe4000800063f */
[----:B0-----:R-:W-:Y:S02]  /*02d0*/  ULEA UR8, UR8, UR4, 0x18 ;  /* 0x0000000408087291 */ /* 0x001fe4000f8ec03f */
[----:B------:R-:W-:-:S04]  /*02e0*/  UIADD3 UR4, -UR5, 0x100000, URZ ;  /* 0x0010000005047890 */ /* 0x000fc8000fffe13f */
[----:B------:R-:W-:Y:S02]  /*02f0*/  USHF.L.U32 UR5, UR4, 0xb, URZ ;  /* 0x0000000b04057899 */ /* 0x000fe4000800063f */
[----:B------:R-:W-:Y:S01]  /*0300*/  USHF.L.U32 UR4, UR4, 0x1, URZ ;  /* 0x0000000104047899 */ /* 0x000fe2000800063f */
[----:B------:R-:W0:Y:S11]  /*0310*/  FENCE.VIEW.ASYNC.S ;  /* 0x00000000000073c6 */ /* 0x000e360000000000 */
[----:B0-----:R0:W1:Y:S01]  /*0320*/  SYNCS.EXCH.64 URZ, [UR8], UR4 ;  /* 0x00000004083f75b2 */ /* 0x0010620008000100 */
[----:B------:R0:W2:Y:S01]  /*0330*/  SYNCS.EXCH.64 URZ, [UR8+0x28], UR6 ;  /* 0x00002806083f75b2 */ /* 0x0000a20008000100 */
[----:B------:R0:W3:Y:S01]  /*0340*/  SYNCS.EXCH.64 URZ, [UR8+0x8], UR4 ;  /* 0x00000804083f75b2 */ /* 0x0000e20008000100 */
[----:B------:R0:W4:Y:S01]  /*0350*/  SYNCS.EXCH.64 URZ, [UR8+0x30], UR6 ;  /* 0x00003006083f75b2 */ /* 0x0001220008000100 */
[----:B------:R0:W0:Y:S01]  /*0360*/  SYNCS.EXCH.64 URZ, [UR8+0x10], UR4 ;  /* 0x00001004083f75b2 */ /* 0x0000220008000100 */
[----:B------:R0:W0:Y:S01]  /*0370*/  SYNCS.EXCH.64 URZ, [UR8+0x38], UR6 ;  /* 0x00003806083f75b2 */ /* 0x0000220008000100 */
[----:B------:R0:W0:Y:S01]  /*0380*/  SYNCS.EXCH.64 URZ, [UR8+0x18], UR4 ;  /* 0x00001804083f75b2 */ /* 0x0000220008000100 */
[----:B------:R0:W0:Y:S01]  /*0390*/  SYNCS.EXCH.64 URZ, [UR8+0x40], UR6 ;  /* 0x00004006083f75b2 */ /* 0x0000220008000100 */
[----:B------:R0:W0:Y:S01]  /*03a0*/  SYNCS.EXCH.64 URZ, [UR8+0x20], UR4 ;  /* 0x00002004083f75b2 */ /* 0x0000220008000100 */
[----:B------:R0:W0:Y:S01]  /*03b0*/  SYNCS.EXCH.64 URZ, [UR8+0x48], UR6 ;  /* 0x00004806083f75b2 */ /* 0x0000220008000100 */
[----:B------:R-:W-:Y:S01]  /*03c0*/  NOP ;  /* 0x0000000000007918 */ /* 0x000fe20000000000 */
.L_x_2:
[----:B------:R-:W5:Y:S01]  /*03d0*/  S2UR UR13, SR_CTAID.X ;  /* 0x00000000000d79c3 */ /* 0x000f620000002500 */
[----:B------:R-:W-:Y:S01]  /*03e0*/  SHF.R.S32.HI R3, RZ, 0x1f, R4 ;  /* 0x0000001fff037819 */ /* 0x000fe20000011404 */
[----:B------:R5:W1:Y:S01]  /*03f0*/  SHFL.IDX PT, R6, R0, RZ, 0x1f ;  /* 0x00001fff00067589 */ /* 0x000a6200000e0000 */
[----:B0-----:R-:W-:Y:S01]  /*0400*/  ULDC UR4, c[0x0][0x150] ;  /* 0x0000540000047ab9 */ /* 0x001fe20000000800 */
[----:B------:R-:W-:Y:S02]  /*0410*/  ELECT P0, URZ, PT ;  /* 0x00000000003f782f */ /* 0x000fe40003800000 */
[----:B------:R-:W-:Y:S01]  /*0420*/  LEA.HI R3, R3, R4, RZ, 0x7 ;  /* 0x0000000403037211 */ /* 0x000fe200078f38ff */
[----:B------:R-:W-:Y:S01]  /*0430*/  ULDC UR5, c[0x0][0x154] ;  /* 0x0000550000057ab9 */ /* 0x000fe20000000800 */
[----:B------:R-:W-:Y:S01]  /*0440*/  SHF.R.S32.HI R7, RZ, 0x1f, R2 ;  /* 0x0000001fff077819 */ /* 0x000fe20000011402 */
[----:B------:R-:W0:Y:S01]  /*0450*/  S2UR UR10, SR_CTAID.Y ;  /* 0x00000000000a79c3 */ /* 0x000e220000002600 */
[----:B------:R-:W-:Y:S01]  /*0460*/  LOP3.LUT R3, R3, 0xffffff80, RZ, 0xc0, !PT ;  /* 0xffffff8003037812 */ /* 0x000fe200078ec0ff */
[----:B------:R-:W-:Y:S01]  /*0470*/  ULDC UR8, c[0x0][0x144] ;  /* 0x0000510000087ab9 */ /* 0x000fe20000000800 */
[----:B------:R-:W-:Y:S01]  /*0480*/  LEA.HI R7, R7, R2, RZ, 0x2 ;  /* 0x0000000207077211 */ /* 0x000fe200078f10ff */
[----:B------:R-:W-:Y:S01]  /*0490*/  NOP ;  /* 0x0000000000007918 */ /* 0x000fe20000000000 */
[----:B------:R-:W-:Y:S01]  /*04a0*/  NOP ;  /* 0x0000000000007918 */ /* 0x000fe20000000000 */
[----:B------:R-:W-:Y:S01]  /*04b0*/  IMAD.IADD R3, R4, 0x1, -R3 ;  /* 0x0000000104037824 */ /* 0x000fe200078e0a03 */
[----:B------:R-:W-:Y:S01]  /*04c0*/  LOP3.LUT R7, R7, 0x3ffffffc, RZ, 0xc0, !PT ;  /* 0x3ffffffc07077812 */ /* 0x000fe200078ec0ff */
[----:B------:R-:W-:Y:S01]  /*04d0*/  ULDC UR11, c[0x0][0x148] ;  /* 0x00005200000b7ab9 */ /* 0x000fe20000000800 */
[----:B------:R-:W-:-:S02]  /*04e0*/  IMAD.MOV.U32 R17, RZ, RZ, 0x1 ;  /* 0x00000001ff117424 */ /* 0x000fc400078e00ff */
[----:B------:R-:W-:Y:S01]  /*04f0*/  SHF.R.S32.HI R4, RZ, 0x1f, R3 ;  /* 0x0000001fff047819 */ /* 0x000fe20000011403 */
[----:B------:R-:W-:-:S03]  /*0500*/  IMAD.IADD R2, R2, 0x1, -R7 ;  /* 0x0000000102027824 */ /* 0x000fc600078e0a07 */
[----:B------:R-:W-:Y:S02]  /*0510*/  LEA.HI R4, R4, R3, RZ, 0x3 ;  /* 0x0000000304047211 */ /* 0x000fe400078f18ff */
[----:B-----5:R-:W-:Y:S02]  /*0520*/  I2FP.F32.U32 R5, UR13 ;  /* 0x0000000d00057c45 */ /* 0x020fe40008201000 */
[--C-:B------:R-:W-:Y:S02]  /*0530*/  SHF.R.S32.HI R0, RZ, 0x3, R4.reuse ;  /* 0x00000003ff007819 */ /* 0x100fe40000011404 */
[----:B-1----:R-:W-:Y:S01]  /*0540*/  ISETP.NE.OR P0, PT, R6, RZ, !P0 ;  /* 0x000000ff0600720c */ /* 0x002fe20004705670 */
[----:B------:R-:W-:Y:S01]  /*0550*/  FMUL R8, R5, UR4 ;  /* 0x0000000405087c20 */ /* 0x000fe20008400000 */
[----:B------:R-:W-:-:S04]  /*0560*/  SHF.R.S32.HI R5, RZ, 0x1f, R4 ;  /* 0x0000001fff057819 */ /* 0x000fc80000011404 */
[----:B------:R-:W-:Y:S01]  /*0570*/  LEA.HI R5, R5, R0, RZ, 0x2 ;  /* 0x0000000005057211 */ /* 0x000fe200078f10ff */
[----:B------:R-:W1:Y:S03]  /*0580*/  F2I.U32.TRUNC.NTZ R8, R8 ;  /* 0x0000000800087305 */ /* 0x000e66000020f000 */
[----:B------:R-:W-:-:S03]  /*0590*/  LOP3.LUT R5, R5, 0xfffffffc, RZ, 0xc0, !PT ;  /* 0xfffffffc05057812 */ /* 0x000fc600078ec0ff */
[----:B------:R-:W-:Y:S01]  /*05a0*/  VOTEU.ALL UP0, P0 ;  /* 0x00000000003f7886 */ /* 0x000fe20000000000 */
[----:B------:R-:W-:Y:S01]  /*05b0*/  VOTEU.ALL UP1, P0 ;  /* 0x00000000003f7886 */ /* 0x000fe20000020000 */
[----:B------:R-:W-:Y:S01]  /*05c0*/  IMAD.IADD R5, R0, 0x1, -R5 ;  /* 0x0000000100057824 */ /* 0x000fe200078e0a05 */
[----:B0-----:R-:W-:Y:S02]  /*05d0*/  I2FP.F32.U32 R0, UR10 ;  /* 0x0000000a00007c45 */ /* 0x001fe40008201000 */
[----:B------:R-:W0:Y:S01]  /*05e0*/  @!UP0 S2UR UR7, SR_CgaCtaId ;  /* 0x00000000000789c3 */ /* 0x000e220000008800 */
[----:B------:R-:W-:Y:S01]  /*05f0*/  IMAD R2, R2, 0x4, R5 ;  /* 0x0000000402027824 */ /* 0x000fe200078e0205 */
[----:B------:R-:W-:Y:S01]  /*0600*/  @!UP0 UMOV UR6, 0x400 ;  /* 0x0000040000068882 */ /* 0x000fe20000000000 */
[----:B------:R-:W-:Y:S01]  /*0610*/  FMUL R4, R0, UR5 ;  /* 0x0000000500047c20 */ /* 0x000fe20008400000 */
[----:B-1----:R-:W-:Y:S02]  /*0620*/  R2UR UR4, R8 ;  /* 0x00000000080472ca */ /* 0x002fe400000e0000 */
[----:B------:R-:W-:-:S03]  /*0630*/  LEA.HI R0, R2, R2, RZ, 0x1 ;  /* 0x0000000202007211 */ /* 0x000fc600078f08ff */
[----:B------:R-:W1:Y:S01]  /*0640*/  F2I.U32.TRUNC.NTZ R4, R4 ;  /* 0x0000000400047305 */ /* 0x000e62000020f000 */
[----:B------:R-:W-:-:S05]  /*0650*/  LOP3.LUT R5, R0, 0xfffffffe, RZ, 0xc0, !PT ;  /* 0xfffffffe00057812 */ /* 0x000fca00078ec0ff */
[----:B------:R-:W-:Y:S02]  /*0660*/  IMAD.IADD R5, R2, 0x1, -R5 ;  /* 0x0000000102057824 */ /* 0x000fe400078e0a05 */
[----:B------:R-:W-:-:S04]  /*0670*/  UIADD3 UR4, -UR4, URZ, URZ ;  /* 0x0000003f04047290 */ /* 0x000fc8000fffe13f */
[----:B------:R-:W-:Y:S01]  /*0680*/  UIMAD UR8, UR8, UR4, UR13 ;  /* 0x00000004080872a4 */ /* 0x000fe2000f8e020d */
[----:B-1----:R-:W-:Y:S02]  /*0690*/  R2UR UR12, R4 ;  /* 0x00000000040c72ca */ /* 0x002fe400000e0000 */
[----:B------:R-:W-:Y:S01]  /*06a0*/  UMOV UR4, 0x20 ;  /* 0x0000002000047882 */ /* 0x000fe20000000000 */
[----:B------:R-:W1:Y:S02]  /*06b0*/  LDC R4, c[0x0][0x140] ;  /* 0x00005000ff047b82 */ /* 0x000e640000000800 */
[----:B------:R-:W-:Y:S01]  /*06c0*/  ISETP.NE.AND P3, PT, R5, UR8, PT ;  /* 0x0000000805007c0c */ /* 0x000fe2000bf65270 */
[----:B------:R-:W-:-:S04]  /*06d0*/  @!UP0 UIADD3 UR4, -UR4, 0x100000, URZ ;  /* 0x0010000004048890 */ /* 0x000fc8000fffe13f */
[----:B------:R-:W-:Y:S02]  /*06e0*/  @!UP0 USHF.L.U32 UR5, UR4, 0xb, URZ ;  /* 0x0000000b04058899 */ /* 0x000fe4000800063f */
[----:B------:R-:W-:Y:S01]  /*06f0*/  @!UP0 USHF.L.U32 UR4, UR4, 0x1, URZ ;  /* 0x0000000104048899 */ /* 0x000fe2000800063f */
[C---:B------:R-:W-:Y:S01]  /*0700*/  IMAD.SHL.U32 R5, R2.reuse, 0x4, RZ ;  /* 0x0000000402057824 */ /* 0x040fe200078e00ff */
[----:B0-----:R-:W-:Y:S01]  /*0710*/  @!UP0 ULEA UR6, UR7, UR6, 0x18 ;  /* 0x0000000607068291 */ /* 0x001fe2000f8ec03f */
[----:B------:R-:W-:Y:S01]  /*0720*/  VOTEU.ALL UP0, P0 ;  /* 0x00000000003f7886 */ /* 0x000fe20000000000 */
[----:B------:R-:W-:Y:S02]  /*0730*/  LOP3.LUT P0, RZ, R3, 0x7, RZ, 0xc0, !PT ;  /* 0x0000000703ff7812 */ /* 0x000fe4000780c0ff */
[----:B------:R-:W-:Y:S01]  /*0740*/  LOP3.LUT R152, R2, 0xc, R5, 0x78, !PT ;  /* 0x0000000c02987812 */ /* 0x000fe200078e7805 */
[----:B------:R-:W-:-:S03]  /*0750*/  UIADD3 UR12, -UR12, URZ, URZ ;  /* 0x0000003f0c0c7290 */ /* 0x000fc6000fffe13f */
[C---:B------:R-:W-:Y:S02]  /*0760*/  ISETP.LT.U32.AND P0, PT, R152.reuse, 0x2, !P0 ;  /* 0x000000029800780c */ /* 0x040fe40004701070 */
[----:B------:R-:W-:Y:S01]  /*0770*/  @P3 LEA.HI R0, R152, R152, RZ, 0x1 ;  /* 0x0000009898003211 */ /* 0x000fe200078f08ff */
[----:B------:R-:W0:Y:S02]  /*0780*/  FENCE.VIEW.ASYNC.S ;  /* 0x00000000000073c6 */ /* 0x000e240000000000 */
[----:B0-----:R-:W0:Y:S01]  /*0790*/  @!UP0 SYNCS.EXCH.64 URZ, [UR6+0x60], UR4 ;  /* 0x00006004063f85b2 */ /* 0x001e220008000100 */
[----:B------:R-:W-:Y:S02]  /*07a0*/  @P3 SHF.R.S32.HI R0, RZ, 0x1, R0 ;  /* 0x00000001ff003819 */ /* 0x000fe40000011400 */
[----:B-1----:R-:W-:Y:S01]  /*07b0*/  ISETP.EQ.U32.AND P2, PT, R4, 0x1, PT ;  /* 0x000000010400780c */ /* 0x002fe20003f42070 */
[----:B------:R1:W0:Y:S01]  /*07c0*/  @!UP1 SYNCS.EXCH.64 URZ, [UR6+0x68], UR4 ;  /* 0x00006804063f95b2 */ /* 0x0002220008000100 */
[----:B------:R-:W-:Y:S01]  /*07d0*/  NOP ;  /* 0x0000000000007918 */ /* 0x000fe20000000000 */
[----:B-1----:R-:W-:-:S06]  /*07e0*/  UIMAD UR4, UR11, UR12, UR10 ;  /* 0x0000000c0b0472a4 */ /* 0x002fcc000f8e020a */
[----:B------:R-:W-:Y:S02]  /*07f0*/  @P3 ISETP.NE.AND P4, PT, R0, UR4, PT ;  /* 0x0000000400003c0c */ /* 0x000fe4000bf85270 */
[----:B------:R-:W-:Y:S02]  /*0800*/  SEL R0, RZ, 0x1, !P0 ;  /* 0x00000001ff007807 */ /* 0x000fe40004000000 */
[----:B------:R-:W-:-:S04]  /*0810*/  @P3 SEL R17, RZ, 0x1, P4 ;  /* 0x00000001ff113807 */ /* 0x000fc80002000000 */
[----:B------:R-:W-:Y:S01]  /*0820*/  LOP3.LUT R17, R17, R0, RZ, 0xc0, !PT ;  /* 0x0000000011117212 */ /* 0x000fe200078ec0ff */
[----:B------:R-:W-:Y:S06]  /*0830*/  @!P2 BRA `(.L_x_3) ;  /* 0x000000000008a947 */ /* 0x000fec0003800000 */
[----:B0-234-:R-:W-:Y:S01]  /*0840*/  UCGABAR_ARV ;  /* 0x00000000000079c7 */ /* 0x01dfe20008000000 */
[----:B------:R-:W-:Y:S05]  /*0850*/  BRA `(.L_x_4) ;  /* 0x0000000000047947 */ /* 0x000fea0003800000 */
.L_x_3:
[----:B0-234-:R-:W-:Y:S01]  /*0860*/  NOP ;  /* 0x0000000000007918 */ /* 0x01dfe20000000000 */
.L_x_4:
[----:B------:R-:W-:Y:S01]  /*0870*/  ULDC UR4, c[0x0][0x65c] ;  /* 0x0001970000047ab9 */ /* 0x000fe20000000800 */
[----:B------:R-:W-:Y:S01]  /*0880*/  UMOV UR5, URZ ;  /* 0x0000003f00057c82 */ /* 0x000fe20008000000 */
[----:B------:R-:W-:-:S03]  /*0890*/  UISETP.NE.AND UP0, UPT, UR4, 0x1, UPT ;  /* 0x000000010400788c */ /* 0x000fc6000bf05270 */
[----:B------:R-:W-:Y:S01]  /*08a0*/  UMOV UR4, UR13 ;  /* 0x0000000d00047c82 */ /* 0x000fe20008000000 */
[----:B------:R-:W-:Y:S02]  /*08b0*/  UP2UR UR45, UPR, URZ, 0x1 ;  /* 0x000000013f2d7883 */ /* 0x000fe40008000000 */
[----:B------:R-:W-:Y:S02]  /*08c0*/  PLOP3.LUT P0, PT, PT, PT, UP0, 0x80, 0x0 ;  /* 0x000000000000781c */ /* 0x000fe40003f0f008 */
[----:B------:R-:W-:Y:S02]  /*08d0*/  PLOP3.LUT P3, PT, PT, PT, UP0, 0x80, 0x0 ;  /* 0x000000000000781c */ /* 0x000fe40003f6f008 */
[----:B------:R-:W-:Y:S01]  /*08e0*/  PLOP3.LUT P5, PT, PT, PT, UP0, 0x80, 0x0 ;  /* 0x000000000000781c */ /* 0x000fe20003faf008 */
[----:B------:R-:W-:Y:S01]  /*08f0*/  @UP0 ULDC UR14, c[0x0][0x10] ;  /* 0x00000400000e0ab9 */ /* 0x000fe20000000800 */
[----:B------:R-:W-:Y:S01]  /*0900*/  @UP0 UMOV UR6, UR10 ;  /* 0x0000000a00060c82 */ /* 0x000fe20008000000 */
[----:B------:R-:W-:Y:S01]  /*0910*/  @UP0 UMOV UR7, URZ ;  /* 0x0000003f00070c82 */ /* 0x000fe20008000000 */
[----:B------:R-:W-:Y:S01]  /*0920*/  PLOP3.LUT P4, PT, PT, PT, UP0, 0x80, 0x0 ;  /* 0x000000000000781c */ /* 0x000fe20003f8f008 */
[----:B------:R-:W-:-:S03]  /*0930*/  @UP0 UIMAD.WIDE.U32 UR14, UR13, UR14, UR6 ;  /* 0x0000000e0d0e02a5 */ /* 0x000fc6000f8e0006 */
[----:B------:R-:W-:Y:S01]  /*0940*/  @!UP0 ULDC UR7, c[0x0][0xc] ;  /* 0x0000030000078ab9 */ /* 0x000fe20000000800 */
[----:B------:R-:W-:Y:S01]  /*0950*/  @UP0 UMOV UR6, URZ ;  /* 0x0000003f00060c82 */ /* 0x000fe20008000000 */
[----:B------:R-:W-:Y:S01]  /*0960*/  @!UP0 UIMAD.WIDE.U32 UR4, UR10, UR7, UR4 ;  /* 0x000000070a0482a5 */ /* 0x000fe2000f8e0004 */
[----:B------:R-:W-:Y:S01]  /*0970*/  IMAD.U32 R2, RZ, RZ, UR14 ;  /* 0x0000000eff027e24 */ /* 0x000fe2000f8e00ff */
[----:B------:R-:W-:Y:S02]  /*0980*/  @UP0 UIADD3 UR6, UR15, UR6, URZ ;  /* 0x000000060f060290 */ /* 0x000fe4000fffe03f */
[----:B------:R-:W-:Y:S01]  /*0990*/  MOV R3, UR15 ;  /* 0x0000000f00037c02 */ /* 0x000fe20008000f00 */
[----:B------:R-:W-:Y:S02]  /*09a0*/  @P0 IMAD.MOV.U32 R7, RZ, RZ, R2 ;  /* 0x000000ffff070224 */ /* 0x000fe400078e0002 */
[----:B------:R-:W-:Y:S02]  /*09b0*/  IMAD.U32 R5, RZ, RZ, UR5 ;  /* 0x00000005ff057e24 */ /* 0x000fe4000f8e00ff */
[----:B------:R-:W-:-:S02]  /*09c0*/  IMAD.U32 R2, RZ, RZ, UR4 ;  /* 0x00000004ff027e24 */ /* 0x000fc4000f8e00ff */
[----:B------:R-:W-:Y:S02]  /*09d0*/  @P3 IMAD.U32 R6, RZ, RZ, UR6 ;  /* 0x00000006ff063e24 */ /* 0x000fe4000f8e00ff */
[----:B------:R-:W-:Y:S02]  /*09e0*/  @!P5 IMAD.MOV.U32 R6, RZ, RZ, R5 ;  /* 0x000000ffff06d224 */ /* 0x000fe400078e0005 */
[----:B------:R-:W-:Y:S02]  /*09f0*/  @!P4 IMAD.MOV.U32 R7, RZ, RZ, R2 ;  /* 0x000000ffff07c224 */ /* 0x000fe400078e0002 */
[----:B------:R-:W-:Y:S01]  /*0a00*/  IMAD.U32 R3, RZ, RZ, UR5 ;  /* 0x00000005ff037e24 */ /* 0x000fe2000f8e00ff */
[----:B------:R0:W-:Y:S01]  /*0a10*/  STL [R1+0x200], R6 ;  /* 0x0002000601007387 */ /* 0x0001e20000100800 */
[----:B------:R-:W-:-:S03]  /*0a20*/  IMAD.U32 R4, RZ, RZ, UR4 ;  /* 0x00000004ff047e24 */ /* 0x000fc6000f8e00ff */
[----:B------:R0:W-:Y:S01]  /*0a30*/  STL [R1+0x204], R7 ;  /* 0x0002040701007387 */ /* 0x0001e20000100800 */
[----:B------:R-:W-:Y:S05]  /*0a40*/  @!P2 BRA `(.L_x_5) ;  /* 0x00000000000ca947 */ /* 0x000fea0003800000 */
[----:B------:R-:W-:Y:S01]  /*0a50*/  UCGABAR_WAIT ;  /* 0x0000000000007dc7 */ /* 0x000fe20008000000 */
[----:B------:R-:W-:Y:S01]  /*0a60*/  CCTL.IVALL ;  /* 0x00000000ff00798f */ /* 0x000fe20002000000 */
[----:B------:R-:W-:Y:S05]  /*0a70*/  BRA `(.L_x_6) ;  /* 0x0000000000047947 */ /* 0x000fea0003800000 */
.L_x_5:
[----:B------:R-:W-:Y:S06]  /*0a80*/  BAR.SYNC.DEFER_BLOCKING 0x0 ;  /* 0x0000000000007b1d */ /* 0x000fec0000010000 */
.L_x_6:
[----:B------:R-:W-:Y:S05]  /*0a90*/  @!P1 BRA `(.L_x_7) ;  /* 0x0000015400b09947 */ /* 0x000fea0003800000 */
[----:B------:R-:W-:-:S06]  /*0aa0*/  UISETP.GT.U32.AND UP0, UPT, UR16, 0x1, UPT ;  /* 0x000000011000788c */ /* 0x000fcc000bf04070 */
[----:B------:R-:W-:-:S13]  /*0ab0*/  PLOP3.LUT P0, PT, PT, PT, UP0, 0x80, 0x0 ;  /* 0x000000000000781c */ /* 0x000fda0003f0f008 */
[----:B------:R-:W-:Y:S05]  /*0ac0*/  @P0 EXIT ;  /* 0x000000000000094d */ /* 0x000fea0003800000 */
[----:B------:R-:W-:Y:S01]  /*0ad0*/  ULDC.64 UR4, c[0x0][0x650] ;  /* 0x0001940000047ab9 */ /* 0x000fe20000000a00 */
[----:B------:R-:W-:Y:S01]  /*0ae0*/  UMOV UR41, 0xffffffff ;  /* 0xffffffff00297882 */ /* 0x000fe20000000000 */
[----:B------:R-:W-:Y:S01]  /*0af0*/  ISETP.GE.U32.AND P0, PT, R7, UR4, PT ;  /* 0x0000000407007c0c */ /* 0x000fe2000bf06070 */
[----:B------:R-:W-:Y:S01]  /*0b00*/  UMOV UR42, 0xffffffff ;  /* 0xffffffff002a7882 */ /* 0x000fe20000000000 */
[----:B------:R-:W-:Y:S01]  /*0b10*/  UMOV UR43, 0xffffffff ;  /* 0xffffffff002b7882 */ /* 0x000fe20000000000 */
[----:B------:R-:W-:Y:S02]  /*0b20*/  PRMT R0, RZ, 0x7610, R0 ;  /* 0x00007610ff007816 */ /* 0x000fe40000000000 */
[----:B------:R-:W-:-:S13]  /*0b30*/  ISETP.GE.U32.AND.EX P0, PT, R6, UR5, PT, P0 ;  /* 0x0000000506007c0c */ /* 0x000fda000bf06100 */
[----:B------:R-:W-:Y:S05]  /*0b40*/  @P0 BRA `(.L_x_8) ;  /* 0x0000000400480947 */ /* 0x000fea0003800000 */
[----:B------:R-:W-:Y:S01]  /*0b50*/  ULDC.64 UR16, c[0x0][0x628] ;  /* 0x00018a0000107ab9 */ /* 0x000fe20000000a00 */
[C---:B------:R-:W-:Y:S01]  /*0b60*/  R2UR UR19, R7.reuse ;  /* 0x00000000071372ca */ /* 0x040fe200000e0000 */
[----:B------:R-:W-:Y:S01]  /*0b70*/  ULDC UR18, c[0x0][0x630] ;  /* 0x00018c0000127ab9 */ /* 0x000fe20000000800 */
[----:B------:R-:W-:Y:S02]  /*0b80*/  ISETP.NE.U32.AND P0, PT, RZ, UR16, PT ;  /* 0x00000010ff007c0c */ /* 0x000fe4000bf05070 */
[----:B------:R-:W-:Y:S02]  /*0b90*/  R2UR UR4, R7 ;  /* 0x00000000070472ca */ /* 0x000fe400000e0000 */
[----:B------:R-:W-:Y:S02]  /*0ba0*/  ISETP.NE.AND.EX P0, PT, RZ, UR17, PT, P0 ;  /* 0x00000011ff007c0c */ /* 0x000fe4000bf05300 */
[----:B------:R-:W-:-:S11]  /*0bb0*/  R2UR UR5, R6 ;  /* 0x00000000060572ca */ /* 0x000fd600000e0000 */
[----:B------:R-:W-:Y:S05]  /*0bc0*/  @!P0 BRA `(.L_x_9) ;  /* 0x0000000000308947 */ /* 0x000fea0003800000 */
[----:B------:R-:W-:Y:S01]  /*0bd0*/  R2UR UR4, R7 ;  /* 0x00000000070472ca */ /* 0x000fe200000e0000 */
[----:B------:R-:W-:Y:S01]  /*0be0*/  ULDC UR9, c[0x0][0x634] ;  /* 0x00018d0000097ab9 */ /* 0x000fe20000000800 */
[----:B------:R-:W-:-:S11]  /*0bf0*/  R2UR UR13, R6 ;  /* 0x00000000060d72ca */ /* 0x000fd600000e0000 */
[----:B------:R-:W-:-:S04]  /*0c00*/  UIADD3 UR9, UP0, UR4, UR9, URZ ;  /* 0x0000000904097290 */ /* 0x000fc8000ff1e03f */
[----:B------:R-:W-:-:S04]  /*0c10*/  UIADD3.X UR13, URZ, UR13, URZ, UP0, !UPT ;  /* 0x0000000d3f0d7290 */ /* 0x000fc800087fe43f */
[----:B------:R-:W-:-:S04]  /*0c20*/  UIMAD.WIDE.U32 UR4, UR13, UR16, URZ ;  /* 0x000000100d0472a5 */ /* 0x000fc8000f8e003f */
[----:B------:R-:W-:Y:S02]  /*0c30*/  UIMAD.WIDE.U32 UR6, UP0, UR9, UR17, UR4 ;  /* 0x00000011090672a5 */ /* 0x000fe4000f800004 */
[----:B------:R-:W-:Y:S02]  /*0c40*/  UIMAD.WIDE.U32 UR4, UR9, UR16, URZ ;  /* 0x00000010090472a5 */ /* 0x000fe4000f8e003f */
[----:B------:R-:W-:Y:S02]  /*0c50*/  UIADD3.X UR15, URZ, URZ, URZ, UP0, !UPT ;  /* 0x0000003f3f0f7290 */ /* 0x000fe400087fe43f */
[----:B------:R-:W-:Y:S01]  /*0c60*/  UIADD3 URZ, UP0, UR5, UR6, URZ ;  /* 0x00000006053f7290 */ /* 0x000fe2000ff1e03f */
[----:B------:R-:W-:-:S03]  /*0c70*/  UMOV UR14, UR7 ;  /* 0x00000007000e7c82 */ /* 0x000fc60008000000 */
[----:B------:R-:W-:-:S12]  /*0c80*/  UIMAD.WIDE.U32.X UR4, UR13, UR17, UR14, UP0 ;  /* 0x000000110d0472a5 */ /* 0x000fd800080e040e */
.L_x_9:
[----:B------:R-:W-:Y:S01]  /*0c90*/  USHF.R.U64 UR43, UR4, UR18, UR5 ;  /* 0x00000012042b7299 */ /* 0x000fe20008001205 */
[----:B------:R-:W-:Y:S01]  /*0ca0*/  R2UR UR7, R6 ;  /* 0x00000000060772ca */ /* 0x000fe200000e0000 */
[----:B------:R-:W-:Y:S02]  /*0cb0*/  USHF.R.U32.HI UR4, URZ, UR18, UR5 ;  /* 0x000000123f047299 */ /* 0x000fe40008011605 */
[----:B------:R-:W-:Y:S01]  /*0cc0*/  UIADD3 UR5, UP0, URZ, -UR43, URZ ;  /* 0x8000002b3f057290 */ /* 0x000fe2000ff1e03f */
[----:B------:R-:W-:Y:S01]  /*0cd0*/  ULDC.64 UR14, c[0x0][0x620] ;  /* 0x00018800000e7ab9 */ /* 0x000fe20000000a00 */
[----:B------:R-:W-:Y:S02]  /*0ce0*/  UMOV UR6, UR19 ;  /* 0x0000001300067c82 */ /* 0x000fe40008000000 */
[----:B------:R-:W-:Y:S01]  /*0cf0*/  UIADD3.X UR4, URZ, ~UR4, URZ, UP0, !UPT ;  /* 0x800000043f047290 */ /* 0x000fe200087fe43f */
[----:B------:R-:W-:Y:S01]  /*0d00*/  ULDC UR9, c[0x0][0x618] ;  /* 0x0001860000097ab9 */ /* 0x000fe20000000800 */
[----:B------:R-:W-:-:S02]  /*0d10*/  UIMAD UR12, UR11, UR12, UR10 ;  /* 0x0000000c0b0c72a4 */ /* 0x000fc4000f8e020a */
[----:B------:R-:W-:Y:S02]  /*0d20*/  UIMAD UR4, UR4, UR14, URZ ;  /* 0x0000000e040472a4 */ /* 0x000fe4000f8e023f */
[----:B------:R-:W-:Y:S02]  /*0d30*/  UIMAD.WIDE.U32 UR6, UR5, UR14, UR6 ;  /* 0x0000000e050672a5 */ /* 0x000fe4000f8e0006 */
[----:B------:R-:W-:Y:S01]  /*0d40*/  UIMAD UR4, UR5, UR15, UR4 ;  /* 0x0000000f050472a4 */ /* 0x000fe2000f8e0204 */
[----:B------:R-:W-:Y:S01]  /*0d50*/  ULDC UR10, c[0x0][0x608] ;  /* 0x00018200000a7ab9 */ /* 0x000fe20000000800 */
[----:B------:R-:W-:Y:S02]  /*0d60*/  ULDC UR18, c[0x0][0x658] ;  /* 0x0001960000127ab9 */ /* 0x000fe40000000800 */
[----:B------:R-:W-:Y:S01]  /*0d70*/  UIADD3 UR7, UR7, UR4, URZ ;  /* 0x0000000407077290 */ /* 0x000fe2000fffe03f */
[----:B------:R-:W-:Y:S02]  /*0d80*/  UMOV UR11, 0xffffffff ;  /* 0xffffffff000b7882 */ /* 0x000fe40000000000 */
[----:B------:R-:W-:Y:S01]  /*0d90*/  ULDC.64 UR4, c[0x0][0x640] ;  /* 0x0001900000047ab9 */ /* 0x000fe20000000a00 */
[----:B------:R-:W-:Y:S01]  /*0da0*/  USHF.R.U64 UR16, UR6, UR9, UR7 ;  /* 0x0000000906107299 */ /* 0x000fe20008001207 */
[----:B------:R-:W-:Y:S01]  /*0db0*/  ISETP.NE.U32.AND P0, PT, RZ, UR4, PT ;  /* 0x00000004ff007c0c */ /* 0x000fe2000bf05070 */
[----:B------:R-:W-:-:S02]  /*0dc0*/  USHF.R.U32.HI UR7, URZ, UR9, UR7 ;  /* 0x000000093f077299 */ /* 0x000fc40008011607 */
[----:B------:R-:W-:Y:S01]  /*0dd0*/  USHF.L.U32 UR6, UR11, UR18, URZ ;  /* 0x000000120b067299 */ /* 0x000fe2000800063f */
[----:B------:R-:W-:Y:S01]  /*0de0*/  ISETP.NE.AND.EX P0, PT, RZ, UR5, PT, P0 ;  /* 0x00000005ff007c0c */ /* 0x000fe2000bf05300 */
[----:B------:R-:W-:Y:S02]  /*0df0*/  USHF.R.U64 UR22, UR16, UR10, UR7 ;  /* 0x0000000a10167299 */ /* 0x000fe40008001207 */
[----:B------:R-:W-:Y:S02]  /*0e00*/  USHF.R.U32.HI UR7, URZ, UR10, UR7 ;  /* 0x0000000a3f077299 */ /* 0x000fe40008011607 */
[----:B------:R-:W-:Y:S02]  /*0e10*/  UISETP.NE.AND UP1, UPT, UR45, URZ, UPT ;  /* 0x0000003f2d00728c */ /* 0x000fe4000bf25270 */
[----:B------:R-:W-:Y:S01]  /*0e20*/  USHF.R.U64 UR23, UR22, UR18, UR7 ;  /* 0x0000001216177299 */ /* 0x000fe20008001207 */
[----:B------:R-:W-:Y:S01]  /*0e30*/  ULDC UR17, c[0x0][0x600] ;  /* 0x0001800000117ab9 */ /* 0x000fe20000000800 */
[----:B------:R-:W-:-:S02]  /*0e40*/  ULOP3.LUT UR13, URZ, UR6, URZ, 0x33, !UPT ;  /* 0x000000063f0d7292 */ /* 0x000fc4000f8e333f */
[----:B------:R-:W-:Y:S02]  /*0e50*/  UIADD3 UR15, UR17, -0x1, URZ ;  /* 0xffffffff110f7890 */ /* 0x000fe4000fffe03f */
[----:B------:R-:W-:Y:S02]  /*0e60*/  USEL UR12, UR8, UR12, !UP1 ;  /* 0x0000000c080c7287 */ /* 0x000fe4000c800000 */
[----:B------:R-:W-:Y:S01]  /*0e70*/  USHF.R.U32.HI UR7, URZ, UR18, UR7 ;  /* 0x000000123f077299 */ /* 0x000fe20008011607 */
[----:B------:R-:W-:Y:S01]  /*0e80*/  ULDC UR19, c[0x0][0x648] ;  /* 0x0001920000137ab9 */ /* 0x000fe20000000800 */
[----:B------:R-:W-:Y:S01]  /*0e90*/  ULDC UR20, c[0x0][0x638] ;  /* 0x00018e0000147ab9 */ /* 0x000fe20000000800 */
[----:B------:R-:W-:Y:S01]  /*0ea0*/  UMOV UR21, 0x1 ;  /* 0x0000000100157882 */ /* 0x000fe20000000000 */
[----:B------:R-:W-:Y:S01]  /*0eb0*/  UMOV UR6, UR23 ;  /* 0x0000001700067c82 */ /* 0x000fe20008000000 */
[----:B------:R-:W-:Y:S07]  /*0ec0*/  @!P0 BRA `(.L_x_10) ;  /* 0x0000000000308947 */ /* 0x000fee0003800000 */
[----:B------:R-:W-:Y:S02]  /*0ed0*/  ULDC UR10, c[0x0][0x64c] ;  /* 0x00019300000a7ab9 */ /* 0x000fe40000000800 */
        /* <DEDUP_REMOVED lines=8> */
[----:B------:R-:W-:-:S07]  /*0f60*/  UIMAD.WIDE.U32.X UR4, UR14, UR5, UR10, UP0 ;  /* 0x000000050e0472a5 */ /* 0x000fce00080e040a */
[----:B------:R-:W-:Y:S01]  /*0f70*/  UMOV UR6, UR4 ;  /* 0x0000000400067c82 */ /* 0x000fe20008000000 */
[----:B------:R-:W-:-:S05]  /*0f80*/  UMOV UR7, UR5 ;  /* 0x0000000500077c82 */ /* 0x000fca0008000000 */
.L_x_10:
[----:B------:R-:W-:Y:S01]  /*0f90*/  USHF.R.U64 UR5, UR6, UR19, UR7 ;  /* 0x0000001306057299 */ /* 0x000fe20008001207 */
[----:B------:R-:W-:Y:S01]  /*0fa0*/  MOV R0, 0x1 ;  /* 0x0000000100007802 */ /* 0x000fe20000000f00 */
[----:B------:R-:W-:Y:S02]  /*0fb0*/  USHF.L.U32 UR4, UR21, UR18, URZ ;  /* 0x0000001215047299 */ /* 0x000fe4000800063f */
[----:B------:R-:W-:Y:S02]  /*0fc0*/  ULOP3.LUT UR13, UR22, UR13, URZ, 0xc0, !UPT ;  /* 0x0000000d160d7292 */ /* 0x000fe4000f8ec03f */
[----:B------:R-:W-:Y:S02]  /*0fd0*/  UIADD3 UR6, -UR5, URZ, URZ ;  /* 0x0000003f05067290 */ /* 0x000fe4000fffe13f */
[----:B------:R-:W-:Y:S02]  /*0fe0*/  UIMAD UR13, UR4, UR5, UR13 ;  /* 0x00000005040d72a4 */ /* 0x000fe4000f8e020d */
[----:B------:R-:W-:-:S02]  /*0ff0*/  ULOP3.LUT UR15, UR16, UR15, URZ, 0xc0, !UPT ;  /* 0x0000000f100f7292 */ /* 0x000fc4000f8ec03f */
[----:B------:R-:W-:Y:S01]  /*1000*/  UIMAD UR4, UR6, UR20, UR23 ;  /* 0x00000014060472a4 */ /* 0x000fe2000f8e0217 */
[----:B------:R-:W-:Y:S01]  /*1010*/  ULDC UR5, c[0x0][0x610] ;  /* 0x0001840000057ab9 */ /* 0x000fe20000000800 */
[----:B------:R-:W-:Y:S02]  /*1020*/  UISETP.NE.AND UP0, UPT, UR45, URZ, UPT ;  /* 0x0000003f2d00728c */ /* 0x000fe4000bf05270 */
[----:B------:R-:W-:Y:S02]  /*1030*/  UIMAD UR12, UR13, UR5, UR12 ;  /* 0x000000050d0c72a4 */ /* 0x000fe4000f8e020c */
[----:B------:R-:W-:-:S04]  /*1040*/  UIMAD UR4, UR4, UR17, UR15 ;  /* 0x00000011040472a4 */ /* 0x000fc8000f8e020f */
[----:B------:R-:W-:Y:S02]  /*1050*/  USEL UR42, UR4, UR12, !UP0 ;  /* 0x0000000c042a7287 */ /* 0x000fe4000c000000 */
[----:B------:R-:W-:-:S12]  /*1060*/  USEL UR41, UR12, UR4, !UP0 ;  /* 0x000000040c297287 */ /* 0x000fd8000c000000 */
.L_x_8:
[----:B------:R-:W-:-:S08]  /*1070*/  NOP ;  /* 0x0000000000007918 */ /* 0x000fd00000000000 */
[----:B------:R-:W1:Y:S02]  /*1080*/  USETMAXREG.TRY_ALLOC.CTAPOOL UP0, 0xf0 ;  /* 0x000000f0000079c8 */ /* 0x000e640008000600 */
[----:B-1----:R-:W-:-:S13]  /*1090*/  PLOP3.LUT P0, PT, PT, PT, UP0, 0x80, 0x0 ;  /* 0x000000000000781c */ /* 0x002fda0003f0f008 */
[----:B------:R-:W-:Y:S05]  /*10a0*/  @!P0 BRA `(.L_x_8) ;  /* 0xfffffffc00f08947 */ /* 0x000fea000383ffff */
[----:B------:R-:W-:Y:S01]  /*10b0*/  ULDC.64 UR4, c[0x0][0x598] ;  /* 0x0001660000047ab9 */ /* 0x000fe20000000a00 */
[----:B------:R-:W-:Y:S01]  /*10c0*/  ULDC.64 UR36, c[0x0][0x208] ;  /* 0x0000820000247ab9 */ /* 0x000fe20000000a00 */
[----:B------:R-:W-:-:S04]  /*10d0*/  ISETP.NE.U32.AND P0, PT, RZ, UR4, PT ;  /* 0x00000004ff007c0c */ /* 0x000fc8000bf05070 */
[----:B------:R-:W-:-:S13]  /*10e0*/  ISETP.NE.AND.EX P0, PT, RZ, UR5, PT, P0 ;  /* 0x00000005ff007c0c */ /* 0x000fda000bf05300 */
[----:B------:R-:W-:Y:S05]  /*10f0*/  @!P0 BRA `(.L_x_11) ;  /* 0x00000000001c8947 */ /* 0x000fea0003800000 */
[----:B------:R-:W1:Y:S02]  /*1100*/  LDC.64 R2, c[0x0][0x598] ;  /* 0x00016600ff027b82 */ /* 0x000e640000000a00 */
[----:B-1----:R-:W2:Y:S02]  /*1110*/  LDG.E.64 R2, desc[UR36][R2.64] ;  /* 0x0000002402027981 */ /* 0x002ea4000c1e1b00 */
[----:B--2---:R-:W-:-:S04]  /*1120*/  ISETP.NE.U32.AND P0, PT, R2, RZ, PT ;  /* 0x000000ff0200720c */ /* 0x004fc80003f05070 */
[----:B------:R-:W-:-:S13]  /*1130*/  ISETP.NE.AND.EX P0, PT, R3, RZ, PT, P0 ;  /* 0x000000ff0300720c */ /* 0x000fda0003f05300 */
[----:B------:R-:W-:Y:S05]  /*1140*/  @!P0 BRA `(.L_x_11) ;  /* 0x0000000000088947 */ /* 0x000fea0003800000 */
[----:B------:R1:W5:Y:S01]  /*1150*/  LD.E R2, desc[UR36][R2.64] ;  /* 0x0000002402027980 */ /* 0x000362000c101900 */
[----:B------:R-:W-:Y:S05]  /*1160*/  BRA `(.L_x_12) ;  /* 0x0000000000247947 */ /* 0x000fea0003800000 */
.L_x_11:
[----:B------:R-:W-:Y:S02]  /*1170*/  ULDC.64 UR4, c[0x0][0x588] ;  /* 0x0001620000047ab9 */ /* 0x000fe40000000a00 */
[----:B------:R-:W-:-:S04]  /*1180*/  ISETP.NE.U32.AND P0, PT, RZ, UR4, PT ;  /* 0x00000004ff007c0c */ /* 0x000fc8000bf05070 */
[----:B------:R-:W-:-:S13]  /*1190*/  ISETP.NE.AND.EX P0, PT, RZ, UR5, PT, P0 ;  /* 0x00000005ff007c0c */ /* 0x000fda000bf05300 */
[----:B------:R-:W-:Y:S05]  /*11a0*/  @!P0 BRA `(.L_x_13) ;  /* 0x00000000000c8947 */ /* 0x000fea0003800000 */
[----:B------:R-:W1:Y:S02]  /*11b0*/  LDC.64 R2, c[0x0][0x588] ;  /* 0x00016200ff027b82 */ /* 0x000e640000000a00 */
[----:B-1----:R2:W5:Y:S01]  /*11c0*/  LDG.E R2, desc[UR36][R2.64] ;  /* 0x0000002402027981 */ /* 0x002562000c1e1900 */
[----:B------:R-:W-:Y:S05]  /*11d0*/  BRA `(.L_x_12) ;  /* 0x0000000000087947 */ /* 0x000fea0003800000 */
.L_x_13:
[----:B------:R-:W-:Y:S02]  /*11e0*/  ULDC UR4, c[0x0][0x580] ;  /* 0x0001600000047ab9 */ /* 0x000fe40000000800 */
[----:B------:R-:W-:-:S07]  /*11f0*/  IMAD.U32 R2, RZ, RZ, UR4 ;  /* 0x00000004ff027e24 */ /* 0x000fce000f8e00ff */
.L_x_12:
[----:B------:R-:W-:Y:S02]  /*1200*/  ULDC.64 UR4, c[0x0][0x5a0] ;  /* 0x0001680000047ab9 */ /* 0x000fe40000000a00 */
[----:B------:R-:W-:-:S04]  /*1210*/  ISETP.NE.U32.AND P0, PT, RZ, UR4, PT ;  /* 0x00000004ff007c0c */ /* 0x000fc8000bf05070 */
[----:B------:R-:W-:-:S13]  /*1220*/  ISETP.NE.AND.EX P0, PT, RZ, UR5, PT, P0 ;  /* 0x00000005ff007c0c */ /* 0x000fda000bf05300 */
[----:B------:R-:W-:Y:S05]  /*1230*/  @!P0 BRA `(.L_x_14) ;  /* 0x00000000001c8947 */ /* 0x000fea0003800000 */
[----:B------:R-:W3:Y:S02]  /*1240*/  LDC.64 R4, c[0x0][0x5a0] ;  /* 0x00016800ff047b82 */ /* 0x000ee40000000a00 */
[----:B---3--:R-:W3:Y:S02]  /*1250*/  LDG.E.64 R4, desc[UR36][R4.64] ;  /* 0x0000002404047981 */ /* 0x008ee4000c1e1b00 */
[----:B---3--:R-:W-:-:S04]  /*1260*/  ISETP.NE.U32.AND P0, PT, R4, RZ, PT ;  /* 0x000000ff0400720c */ /* 0x008fc80003f05070 */
[----:B------:R-:W-:-:S13]  /*1270*/  ISETP.NE.AND.EX P0, PT, R5, RZ, PT, P0 ;  /* 0x000000ff0500720c */ /* 0x000fda0003f05300 */
[----:B------:R-:W-:Y:S05]  /*1280*/  @!P0 BRA `(.L_x_14) ;  /* 0x0000000000088947 */ /* 0x000fea0003800000 */
[----:B------:R3:W5:Y:S01]  /*1290*/  LD.E R16, desc[UR36][R4.64] ;  /* 0x0000002404107980 */ /* 0x000762000c101900 */
[----:B------:R-:W-:Y:S05]  /*12a0*/  BRA `(.L_x_15) ;  /* 0x0000000000247947 */ /* 0x000fea0003800000 */
.L_x_14:
[----:B------:R-:W-:Y:S02]  /*12b0*/  ULDC.64 UR4, c[0x0][0x590] ;  /* 0x0001640000047ab9 */ /* 0x000fe40000000a00 */
[----:B------:R-:W-:-:S04]  /*12c0*/  ISETP.NE.U32.AND P0, PT, RZ, UR4, PT ;  /* 0x00000004ff007c0c */ /* 0x000fc8000bf05070 */
[----:B------:R-:W-:-:S13]  /*12d0*/  ISETP.NE.AND.EX P0, PT, RZ, UR5, PT, P0 ;  /* 0x00000005ff007c0c */ /* 0x000fda000bf05300 */
[----:B------:R-:W-:Y:S05]  /*12e0*/  @!P0 BRA `(.L_x_16) ;  /* 0x00000000000c8947 */ /* 0x000fea0003800000 */
[----:B------:R-:W3:Y:S02]  /*12f0*/  LDC.64 R4, c[0x0][0x590] ;  /* 0x00016400ff047b82 */ /* 0x000ee40000000a00 */
[----:B---3--:R4:W5:Y:S01]  /*1300*/  LDG.E R16, desc[UR36][R4.64] ;  /* 0x0000002404107981 */ /* 0x008962000c1e1900 */
[----:B------:R-:W-:Y:S05]  /*1310*/  BRA `(.L_x_15) ;  /* 0x0000000000087947 */ /* 0x000fea0003800000 */
.L_x_16:
[----:B------:R-:W-:Y:S02]  /*1320*/  ULDC UR4, c[0x0][0x584] ;  /* 0x0001610000047ab9 */ /* 0x000fe40000000800 */
[----:B------:R-:W-:-:S07]  /*1330*/  IMAD.U32 R16, RZ, RZ, UR4 ;  /* 0x00000004ff107e24 */ /* 0x000fce000f8e00ff */
.L_x_15:
[----:B------:R-:W-:-:S13]  /*1340*/  LOP3.LUT P0, RZ, R0, 0xff, RZ, 0xc0, !PT ;  /* 0x000000ff00ff7812 */ /* 0x000fda000780c0ff */
[----:B------:R-:W-:Y:S05]  /*1350*/  @!P0 EXIT ;  /* 0x000000000000894d */ /* 0x000fea0003800000 */
[----:B------:R-:W-:Y:S01]  /*1360*/  ULDC UR4, c[0x0][0x28c] ;  /* 0x0000a30000047ab9 */ /* 0x000fe20000000800 */
[----:B------:R-:W-:Y:S01]  /*1370*/  UMOV UR38, URZ ;  /* 0x0000003f00267c82 */ /* 0x000fe20008000000 */
[----:B------:R-:W-:Y:S01]  /*1380*/  UIADD3 UR4, UR4, 0x1f, URZ ;  /* 0x0000001f04047890 */ /* 0x000fe2000fffe03f */
[----:B------:R-:W-:-:S03]  /*1390*/  UMOV UR39, URZ ;  /* 0x0000003f00277c82 */ /* 0x000fc60008000000 */
[----:B------:R-:W-:-:S04]  /*13a0*/  USHF.R.S32.HI UR5, URZ, 0x1f, UR4 ;  /* 0x0000001f3f057899 */ /* 0x000fc80008011404 */
[----:B------:R-:W-:-:S04]  /*13b0*/  ULEA.HI UR5, UR5, UR4, URZ, 0x5 ;  /* 0x0000000405057291 */ /* 0x000fc8000f8f283f */
[----:B------:R-:W-:-:S12]  /*13c0*/  USHF.R.S32.HI UR44, URZ, 0x5, UR5 ;  /* 0x000000053f2c7899 */ /* 0x000fd80008011405 */
.L_x_546:
[----:B------:R-:W0:Y:S01]  /*13d0*/  S2R R0, SR_TID.X ;  /* 0x0000000000007919 */ /* 0x000e220000002100 */
[----:B-1----:R-:W1:Y:S01]  /*13e0*/  S2UR UR7, SR_CgaCtaId ;  /* 0x00000000000779c3 */ /* 0x002e620000008800 */
[----:B------:R-:W-:Y:S02]  /*13f0*/  UMOV UR6, 0x400 ;  /* 0x0000040000067882 */ /* 0x000fe40000000000 */
[----:B-1----:R-:W-:Y:S01]  /*1400*/  ULEA UR6, UR7, UR6, 0x18 ;  /* 0x0000000607067291 */ /* 0x002fe2000f8ec03f */
[----:B0-----:R-:W-:-:S04]  /*1410*/  LOP3.LUT R0, R0, 0x80, RZ, 0xc0, !PT ;  /* 0x0000008000007812 */ /* 0x001fc800078ec0ff */
[----:B------:R-:W-:-:S06]  /*1420*/  SHF.R.U32.HI R0, RZ, 0x7, R0 ;  /* 0x00000007ff007819 */ /* 0x000fcc0000011600 */
[----:B------:R-:W0:Y:S02]  /*1430*/  SHFL.IDX PT, R0, R0, RZ, 0x1f ;  /* 0x00001fff00007589 */ /* 0x000e2400000e0000 */
[----:B0-----:R-:W-:-:S13]  /*1440*/  R2UR UR4, R0 ;  /* 0x00000000000472ca */ /* 0x001fda00000e0000 */
[----:B------:R-:W-:-:S04]  /*1450*/  ULEA.HI UR5, UR4, UR4, URZ, 0x1 ;  /* 0x0000000404057291 */ /* 0x000fc8000f8f083f */
[----:B------:R-:W-:-:S04]  /*1460*/  ULOP3.LUT UR5, UR5, 0xffffe, URZ, 0xc0, !UPT ;  /* 0x000ffffe05057892 */ /* 0x000fc8000f8ec03f */
[----:B------:R-:W-:-:S03]  /*1470*/  UIADD3 UR5, UR4, -UR5, URZ ;  /* 0x8000000504057290 */ /* 0x000fc6000fffe03f */
[----:B------:R-:W-:Y:S01]  /*1480*/  ULDC UR4, c[0x0][0x28c] ;  /* 0x0000a30000047ab9 */ /* 0x000fe20000000800 */
[----:B------:R-:W-:Y:S01]  /*1490*/  ULEA UR5, UR5, UR6, 0xc ;  /* 0x0000000605057291 */ /* 0x000fe2000f8e603f */
[----:B------:R-:W-:-:S03]  /*14a0*/  ISETP.LT.AND P0, PT, RZ, UR4, PT ;  /* 0x00000004ff007c0c */ /* 0x000fc6000bf01270 */
[----:B------:R-:W-:-:S04]  /*14b0*/  UIADD3 UR5, UR5, 0x100, URZ ;  /* 0x0000010005057890 */ /* 0x000fc8000fffe03f */
[----:B------:R-:W-:-:S04]  /*14c0*/  USHF.R.U32.HI UR5, URZ, 0x4, UR5 ;  /* 0x000000043f057899 */ /* 0x000fc80008011605 */
[----:B------:R-:W-:Y:S02]  /*14d0*/  ULOP3.LUT UR46, UR5, 0x3fff, URZ, 0xc0, !UPT ;  /* 0x00003fff052e7892 */ /* 0x000fe4000f8ec03f */
[----:B---3--:R-:W-:Y:S10]  /*14e0*/  @P0 BRA `(.L_x_17) ;  /* 0x0000000000400947 */ /* 0x008ff40003800000 */
[----:B------:R-:W-:Y:S01]  /*14f0*/  MOV R0, 0x0 ;  /* 0x0000000000007802 */ /* 0x000fe20000000f00 */
[----:B------:R-:W-:Y:S01]  /*1500*/  ULDC.64 UR4, c[0x4][0x68] ;  /* 0x01001a0000047ab9 */ /* 0x000fe20000000a00 */
[----:B------:R-:W-:Y:S01]  /*1510*/  ULDC.64 UR6, c[0x4][0x8] ;  /* 0x0100020000067ab9 */ /* 0x000fe20000000a00 */
[----:B---34-:R-:W-:Y:S01]  /*1520*/  IMAD.U32 R4, RZ, RZ, UR4 ;  /* 0x00000004ff047e24 */ /* 0x018fe2000f8e00ff */
[----:B------:R0:W1:Y:S01]  /*1530*/  LDC.64 R14, c[0x4][R0] ;  /* 0x01000000000e7b82 */ /* 0x0000620000000a00 */
[----:B------:R-:W-:Y:S01]  /*1540*/  IMAD.U32 R5, RZ, RZ, UR5 ;  /* 0x00000005ff057e24 */ /* 0x000fe2000f8e00ff */
[----:B------:R-:W-:Y:S01]  /*1550*/  ULDC.64 UR4, c[0x4][0x70] ;  /* 0x01001c0000047ab9 */ /* 0x000fe20000000a00 */
[----:B------:R-:W-:Y:S01]  /*1560*/  IMAD.U32 R10, RZ, RZ, UR6 ;  /* 0x00000006ff0a7e24 */ /* 0x000fe2000f8e00ff */
[----:B------:R-:W-:Y:S01]  /*1570*/  MOV R8, 0x1e1 ;  /* 0x000001e100087802 */ /* 0x000fe20000000f00 */
[----:B------:R-:W-:Y:S02]  /*1580*/  IMAD.U32 R6, RZ, RZ, UR4 ;  /* 0x00000004ff067e24 */ /* 0x000fe4000f8e00ff */
[----:B------:R-:W-:-:S02]  /*1590*/  IMAD.U32 R7, RZ, RZ, UR5 ;  /* 0x00000005ff077e24 */ /* 0x000fc4000f8e00ff */
[----:B------:R-:W-:Y:S02]  /*15a0*/  IMAD.U32 R11, RZ, RZ, UR7 ;  /* 0x00000007ff0b7e24 */ /* 0x000fe4000f8e00ff */
[----:B------:R-:W-:Y:S02]  /*15b0*/  IMAD.MOV.U32 R12, RZ, RZ, 0x1 ;  /* 0x00000001ff0c7424 */ /* 0x000fe400078e00ff */
[----:B0-----:R-:W-:-:S07]  /*15c0*/  IMAD.MOV.U32 R13, RZ, RZ, RZ ;  /* 0x000000ffff0d7224 */ /* 0x001fce00078e00ff */
[----:B------:R-:W-:-:S07]  /*15d0*/  LEPC R20, `(.L_x_17) ;  /* 0x000000001014794e */ /* 0x000fce0000000000 */
[----:B-12--5:R-:W-:Y:S05]  /*15e0*/  CALL.ABS.NOINC R14 ;  /* 0x000000000e007343 */ /* 0x026fea0003c00000 */
.L_x_17:
[----:B------:R-:W-:-:S06]  /*15f0*/  ULOP3.LUT UR4, UR40, 0x1, URZ, 0xfc, !UPT ;  /* 0x0000000128047892 */ /* 0x000fcc000f8efc3f */
[----:B------:R-:W-:-:S05]  /*1600*/  IMAD.U32 R0, RZ, RZ, UR4 ;  /* 0x00000004ff007e24 */ /* 0x000fca000f8e00ff */
[----:B------:R-:W-:-:S13]  /*1610*/  ISETP.NE.AND P0, PT, R0, 0x3, PT ;  /* 0x000000030000780c */ /* 0x000fda0003f05270 */
[----:B------:R-:W-:Y:S05]  /*1620*/  @!P0 BRA `(.L_x_18) ;  /* 0x0000000000048947 */ /* 0x000fea0003800000 */
[----:B------:R-:W-:Y:S01]  /*1630*/  BPT.TRAP 0x1 ;  /* 0x000000040000795c */ /* 0x000fe20000300000 */
.L_x_18:
[----:B------:R-:W0:Y:S01]  /*1640*/  S2UR UR5, SR_CgaCtaId ;  /* 0x00000000000579c3 */ /* 0x000e220000008800 */
[----:B------:R-:W-:Y:S01]  /*1650*/  UMOV UR4, 0x400 ;  /* 0x0000040000047882 */ /* 0x000fe20000000000 */
[----:B--2---:R-:W-:Y:S02]  /*1660*/  IMAD.U32 R3, RZ, RZ, UR38 ;  /* 0x00000026ff037e24 */ /* 0x004fe4000f8e00ff */
[----:B---34-:R-:W-:-:S03]  /*1670*/  IMAD.U32 R5, RZ, RZ, UR39 ;  /* 0x00000027ff057e24 */ /* 0x018fc6000f8e00ff */
[----:B------:R-:W-:Y:S01]  /*1680*/  SHF.L.U32 R3, R3, 0x1f, RZ ;  /* 0x0000001f03037819 */ /* 0x000fe200000006ff */
[----:B0-----:R-:W-:-:S06]  /*1690*/  ULEA UR4, UR5, UR4, 0x18 ;  /* 0x0000000405047291 */ /* 0x001fcc000f8ec03f */
[----:B------:R-:W-:-:S04]  /*16a0*/  IMAD.U32 R0, RZ, RZ, UR4 ;  /* 0x00000004ff007e24 */ /* 0x000fc8000f8e00ff */
[----:B------:R-:W-:-:S04]  /*16b0*/  IMAD R4, R5, 0x8, R0 ;  /* 0x0000000805047824 */ /* 0x000fc800078e0200 */
[----:B------:R0:W1:Y:S01]  /*16c0*/  SYNCS.PHASECHK.TRANS64.TRYWAIT P1, [R4+URZ], R3 ;  /* 0x00000003040075a7 */ /* 0x000062000802017f */
[----:B------:R-:W-:Y:S05]  /*16d0*/  @!P0 BRA `(.L_x_19) ;  /* 0x0000000000048947 */ /* 0x000fea0003800000 */
[----:B------:R-:W-:Y:S01]  /*16e0*/  BPT.TRAP 0x1 ;  /* 0x000000040000795c */ /* 0x000fe20000300000 */
.L_x_19:
[----:B-1----:R-:W-:Y:S05]  /*16f0*/  @P1 BRA `(.L_x_20) ;  /* 0x0000000000081947 */ /* 0x002fea0003800000 */
[----:B------:R-:W1:Y:S02]  /*1700*/  SYNCS.PHASECHK.TRANS64.TRYWAIT P1, [R4+URZ], R3 ;  /* 0x00000003040075a7 */ /* 0x000e64000802017f */
[----:B-1----:R-:W-:Y:S05]  /*1710*/  @!P1 BRA `(.L_x_21) ;  /* 0x0000016000849947 */ /* 0x002fea0003800000 */
.L_x_20:
[----:B------:R-:W-:-:S04]  /*1720*/  UISETP.LT.AND UP0, UPT, UR44, 0x1, UPT ;  /* 0x000000012c00788c */ /* 0x000fc8000bf01270 */
[----:B------:R-:W-:-:S06]  /*1730*/  USEL UR4, UR44, 0x1, UP0 ;  /* 0x000000012c047887 */ /* 0x000fcc0008000000 */
[----:B01----:R-:W-:Y:S01]  /*1740*/  IMAD.U32 R4, RZ, RZ, UR4 ;  /* 0x00000004ff047e24 */ /* 0x003fe2000f8e00ff */
[----:B------:R-:W-:Y:S05]  /*1750*/  WARPSYNC.ALL ;  /* 0x0000000000007948 */ /* 0x000fea0003800000 */
[----:B------:R-:W-:-:S04]  /*1760*/  IADD3 R4, -R4, UR44, RZ ;  /* 0x0000002c04047c10 */ /* 0x000fc8000fffe1ff */
[----:B------:R-:W-:Y:S02]  /*1770*/  ISETP.GE.AND P1, PT, R4, 0x1, PT ;  /* 0x000000010400780c */ /* 0x000fe40003f26270 */
[----:B------:R-:W-:Y:S01]  /*1780*/  R2UR UR4, R0 ;  /* 0x00000000000472ca */ /* 0x000fe200000e0000 */
[----:B------:R-:W-:Y:S01]  /*1790*/  ULOP3.LUT UR8, UR46, 0x10000, URZ, 0xfc, !UPT ;  /* 0x000100002e087892 */ /* 0x000fe2000f8efc3f */
[----:B------:R-:W-:Y:S01]  /*17a0*/  WARPGROUP.ARRIVE ;  /* 0x00000000000079c5 */ /* 0x000fe20000000000 */
[----:B------:R-:W-:Y:S01]  /*17b0*/  UMOV UR5, 0x80000020 ;  /* 0x8000002000057882 */ /* 0x000fe20000000000 */
[----:B------:R-:W-:Y:S01]  /*17c0*/  UMOV UR7, 0x80000020 ;  /* 0x8000002000077882 */ /* 0x000fe20000000000 */
[----:B------:R-:W-:-:S08]  /*17d0*/  ULEA UR10, UR39, UR8, 0xa ;  /* 0x00000008270a7291 */ /* 0x000fd0000f8e503f */
[----:B------:R-:W-:-:S04]  /*17e0*/  UIADD3 UR4, UR4, 0x14100, URZ ;  /* 0x0001410004047890 */ /* 0x000fc8000fffe03f */
[----:B------:R-:W-:-:S04]  /*17f0*/  USHF.R.U32.HI UR4, URZ, 0x4, UR4 ;  /* 0x000000043f047899 */ /* 0x000fc80008011604 */
[----:B------:R-:W-:-:S04]  /*1800*/  ULOP3.LUT UR4, UR4, 0x3fff, URZ, 0xc0, !UPT ;  /* 0x00003fff04047892 */ /* 0x000fc8000f8ec03f */
[----:B------:R-:W-:-:S03]  /*1810*/  ULOP3.LUT UR9, UR4, 0x10000, URZ, 0xfc, !UPT ;  /* 0x0001000004097892 */ /* 0x000fc6000f8efc3f */
[----:B------:R-:W-:Y:S01]  /*1820*/  UMOV UR4, UR10 ;  /* 0x0000000a00047c82 */ /* 0x000fe20008000000 */
[----:B------:R-:W-:-:S07]  /*1830*/  ULEA UR11, UR39, UR9, 0xa ;  /* 0x00000009270b7291 */ /* 0x000fce000f8e503f */
[----:B------:R-:W-:Y:S02]  /*1840*/  UMOV UR6, UR11 ;  /* 0x0000000b00067c82 */ /* 0x000fe40008000000 */
[----:B------:R-:W-:Y:S01]  /*1850*/  HGMMA.64x256x16.F32.BF16 R24, gdesc[UR4], RZ, !UPT, gsb0 ;  /* 0x03e00000041879f0 */ /* 0x000fe2000c0018ff */
[----:B------:R-:W-:Y:S01]  /*1860*/  UIADD3 UR4, UR10, 0x200, URZ ;  /* 0x000002000a047890 */ /* 0x000fe2000fffe03f */
[----:B------:R-:W-:Y:S01]  /*1870*/  UMOV UR5, 0x80000020 ;  /* 0x8000002000057882 */ /* 0x000fe20000000000 */
[----:B------:R-:W-:Y:S02]  /*1880*/  WARPGROUP.DEPBAR.LE gsb0, 0x0 ;  /* 0x00008000000079c5 */ /* 0x000fe40000010000 */
[----:B------:R-:W-:Y:S01]  /*1890*/  STL.64 [R1], R24 ;  /* 0x0000001801007387 */ /* 0x000fe20000100a00 */
[----:B------:R-:W-:Y:S01]  /*18a0*/  MOV R235, R51 ;  /* 0x0000003300eb7202 */ /* 0x000fe20000000f00 */
[----:B------:R-:W-:Y:S01]  /*18b0*/  IMAD.MOV.U32 R234, RZ, RZ, R52 ;  /* 0x000000ffffea7224 */ /* 0x000fe200078e0034 */
[----:B------:R-:W-:Y:S01]  /*18c0*/  MOV R226, R60 ;  /* 0x0000003c00e27202 */ /* 0x000fe20000000f00 */
[----:B------:R-:W-:Y:S01]  /*18d0*/  STL.64 [R1+0x8], R26 ;  /* 0x0000081a01007387 */ /* 0x000fe20000100a00 */
[----:B------:R-:W-:Y:S01]  /*18e0*/  IMAD.MOV.U32 R233, RZ, RZ, R53 ;  /* 0x000000ffffe97224 */ /* 0x000fe200078e0035 */
[----:B------:R-:W-:Y:S01]  /*18f0*/  MOV R153, R69 ;  /* 0x0000004500997202 */ /* 0x000fe20000000f00 */
[----:B------:R-:W-:Y:S01]  /*1900*/  IMAD.MOV.U32 R232, RZ, RZ, R54 ;  /* 0x000000ffffe87224 */ /* 0x000fe200078e0036 */
        /* <DEDUP_REMOVED lines=37> */
[----:B------:R-:W-:-:S02]  /*1b60*/  IMAD.MOV.U32 R159, RZ, RZ, R75 ;  /* 0x000000ffff9f7224 */ /* 0x000fc400078e004b */
[----:B------:R-:W-:Y:S01]  /*1b70*/  IMAD.MOV.U32 R160, RZ, RZ, R76 ;  /* 0x000000ffffa07224 */ /* 0x000fe200078e004c */
[----:B------:R-:W-:Y:S01]  /*1b80*/  STL.64 [R1+0x60], R48 ;  /* 0x0000603001007387 */ /* 0x000fe20000100a00 */
[----:B------:R-:W-:Y:S02]  /*1b90*/  IMAD.MOV.U32 R161, RZ, RZ, R77 ;  /* 0x000000ffffa17224 */ /* 0x000fe400078e004d */
[----:B------:R-:W-:Y:S01]  /*1ba0*/  IMAD.MOV.U32 R163, RZ, RZ, R79 ;  /* 0x000000ffffa37224 */ /* 0x000fe200078e004f */
[----:B------:R0:W-:Y:S01]  /*1bb0*/  STL [R1+0x68], R50 ;  /* 0x0000683201007387 */ /* 0x0001e20000100800 */
[----:B------:R-:W-:Y:S02]  /*1bc0*/  IMAD.MOV.U32 R164, RZ, RZ, R80 ;  /* 0x000000ffffa47224 */ /* 0x000fe400078e0050 */
[----:B------:R-:W-:Y:S01]  /*1bd0*/  IMAD.MOV.U32 R165, RZ, RZ, R81 ;  /* 0x000000ffffa57224 */ /* 0x000fe200078e0051 */
[----:B------:R-:W-:Y:S01]  /*1be0*/  STL [R1+0x2b8], R152 ;  /* 0x0002b89801007387 */ /* 0x000fe20000100800 */
[----:B------:R-:W-:-:S02]  /*1bf0*/  IMAD.MOV.U32 R166, RZ, RZ, R82 ;  /* 0x000000ffffa67224 */ /* 0x000fc400078e0052 */
[----:B------:R-:W-:Y:S02]  /*1c00*/  IMAD.MOV.U32 R167, RZ, RZ, R83 ;  /* 0x000000ffffa77224 */ /* 0x000fe400078e0053 */
[----:B------:R-:W-:Y:S02]  /*1c10*/  IMAD.MOV.U32 R168, RZ, RZ, R84 ;  /* 0x000000ffffa87224 */ /* 0x000fe400078e0054 */
[----:B------:R-:W-:Y:S02]  /*1c20*/  IMAD.MOV.U32 R169, RZ, RZ, R85 ;  /* 0x000000ffffa97224 */ /* 0x000fe400078e0055 */
[----:B------:R-:W-:Y:S02]  /*1c30*/  IMAD.MOV.U32 R170, RZ, RZ, R86 ;  /* 0x000000ffffaa7224 */ /* 0x000fe400078e0056 */
[----:B------:R-:W-:Y:S02]  /*1c40*/  IMAD.MOV.U32 R172, RZ, RZ, R88 ;  /* 0x000000ffffac7224 */ /* 0x000fe400078e0058 */
        /* <DEDUP_REMOVED lines=56> */
[----:B0-----:R-:W-:-:S06]  /*1fd0*/  WARPGROUP.ARRIVE ;  /* 0x00000000000079c5 */ /* 0x001fcc0000000000 */
[----:B------:R-:W-:Y:S03]  /*1fe0*/  HGMMA.64x256x16.F32.BF16 R24, gdesc[UR4], RZ, !UPT, gsb0 ;  /* 0x03e00000041879f0 */ /* 0x000fe6000c0018ff */
[----:B------:R-:W-:Y:S02]  /*1ff0*/  WARPGROUP.DEPBAR.LE gsb0, 0x0 ;  /* 0x00008000000079c5 */ /* 0x000fe40000010000 */
[----:B------:R-:W-:Y:S04]  /*2000*/  STL.64 [R1+0x2b0], R150 ;  /* 0x0002b09601007387 */ /* 0x000fe80000100a00 */
        /* <DEDUP_REMOVED lines=20> */
[----:B------:R0:W-:Y:S04]  /*2150*/  STL.64 [R1+0x208], R108 ;  /* 0x0002086c01007387 */ /* 0x0001e80000100a00 */
[----:B0-----:R-:W2:Y:S04]  /*2160*/  LDL.LU R108, [R1] ;  /* 0x00000000016c7983 */ /* 0x001ea80000300800 */
[----:B------:R-:W2:Y:S04]  /*2170*/  LDL.LU R109, [R1+0x4] ;  /* 0x00000400016d7983 */ /* 0x000ea80000300800 */
        /* <DEDUP_REMOVED lines=24> */
[----:B------:R-:W2:Y:S01]  /*2300*/  LDL.LU R134, [R1+0x68] ;  /* 0x0000680001867983 */ /* 0x000ea20000300800 */
[----:B------:R-:W-:Y:S01]  /*2310*/  IMAD.MOV.U32 R135, RZ, RZ, R235 ;  /* 0x000000ffff877224 */ /* 0x000fe200078e00eb */
[----:B------:R-:W-:Y:S01]  /*2320*/  MOV R142, R228 ;  /* 0x000000e4008e7202 */ /* 0x000fe20000000f00 */
[----:B------:R-:W-:Y:S01]  /*2330*/  IMAD.MOV.U32 R136, RZ, RZ, R234 ;  /* 0x000000ffff887224 */ /* 0x000fe200078e00ea */
[----:B------:R-:W-:Y:S01]  /*2340*/  MOV R151, R219 ;  /* 0x000000db00977202 */ /* 0x000fe20000000f00 */
[----:B------:R-:W-:Y:S01]  /*2350*/  IMAD.MOV.U32 R137, RZ, RZ, R233 ;  /* 0x000000ffff897224 */ /* 0x000fe200078e00e9 */
[----:B------:R-:W-:Y:S01]  /*2360*/  MOV R234, R5 ;  /* 0x0000000500ea7202 */ /* 0x000fe20000000f00 */
[----:B------:R-:W-:Y:S01]  /*2370*/  IMAD.MOV.U32 R138, RZ, RZ, R232 ;  /* 0x000000ffff8a7224 */ /* 0x000fe200078e00e8 */
[----:B------:R-:W-:Y:S01]  /*2380*/  UIADD3 UR4, UR10, 0x2, URZ ;  /* 0x000000020a047890 */ /* 0x000fe2000fffe03f */
[----:B------:R-:W-:Y:S01]  /*2390*/  IMAD.MOV.U32 R139, RZ, RZ, R231 ;  /* 0x000000ffff8b7224 */ /* 0x000fe200078e00e7 */
[----:B------:R-:W-:Y:S01]  /*23a0*/  UIADD3 UR6, UR11, 0x2, URZ ;  /* 0x000000020b067890 */ /* 0x000fe2000fffe03f */
[----:B------:R-:W-:Y:S01]  /*23b0*/  IMAD.MOV.U32 R140, RZ, RZ, R230 ;  /* 0x000000ffff8c7224 */ /* 0x000fe200078e00e6 */
[----:B------:R-:W-:Y:S01]  /*23c0*/  UMOV UR5, 0x80000020 ;  /* 0x8000002000057882 */ /* 0x000fe20000000000 */
[----:B------:R-:W-:Y:S01]  /*23d0*/  IMAD.MOV.U32 R141, RZ, RZ, R229 ;  /* 0x000000ffff8d7224 */ /* 0x000fe200078e00e5 */
[----:B------:R-:W-:Y:S01]  /*23e0*/  UMOV UR7, 0x80000020 ;  /* 0x8000002000077882 */ /* 0x000fe20000000000 */
[----:B------:R-:W-:-:S02]  /*23f0*/  IMAD.MOV.U32 R143, RZ, RZ, R227 ;  /* 0x000000ffff8f7224 */ /* 0x000fc400078e00e3 */
[----:B------:R-:W-:Y:S02]  /*2400*/  IMAD.MOV.U32 R144, RZ, RZ, R226 ;  /* 0x000000ffff907224 */ /* 0x000fe400078e00e2 */
[----:B------:R-:W-:Y:S01]  /*2410*/  IMAD.MOV.U32 R145, RZ, RZ, R225 ;  /* 0x000000ffff917224 */ /* 0x000fe200078e00e1 */
[----:B------:R-:W-:Y:S01]  /*2420*/  MOV R225, R14 ;  /* 0x0000000e00e17202 */ /* 0x000fe20000000f00 */
        /* <DEDUP_REMOVED lines=21> */
[----:B------:R-:W-:-:S06]  /*2580*/  IMAD.MOV.U32 R235, RZ, RZ, R3 ;  /* 0x000000ffffeb7224 */ /* 0x000fcc00078e0003 */
[----:B--2---:R-:W-:-:S06]  /*2590*/  WARPGROUP.ARRIVE ;  /* 0x00000000000079c5 */ /* 0x004fcc0000000000 */
[----:B------:R-:W-:Y:S03]  /*25a0*/  HGMMA.64x256x16.F32.BF16 R108, gdesc[UR4], R108, gsb0 ;  /* 0x03e00000046c79f0 */ /* 0x000fe6000800186c */
[----:B------:R-:W-:Y:S02]  /*25b0*/  WARPGROUP.DEPBAR.LE gsb0, 0x0 ;  /* 0x00008000000079c5 */ /* 0x000fe40000010000 */
[----:B------:R-:W-:Y:S04]  /*25c0*/  STL.64 [R1], R108 ;  /* 0x0000006c01007387 */ /* 0x000fe80000100a00 */
        /* <DEDUP_REMOVED lines=63> */
[----:B0-----:R1:W5:Y:S04]  /*29c0*/  LDL.LU R152, [R1+0x2b8] ;  /* 0x0002b80001987983 */ /* 0x0013680000300800 */
[----:B------:R-:W2:Y:S04]  /*29d0*/  LDL.LU.64 R150, [R1+0x2b0] ;  /* 0x0002b00001967983 */ /* 0x000ea80000300a00 */
        /* <DEDUP_REMOVED lines=20> */
[----:B------:R-:W2:Y:S01]  /*2b20*/  LDL.LU.64 R108, [R1+0x208] ;  /* 0x00020800016c7983 */ /* 0x000ea20000300a00 */
[----:B------:R-:W-:Y:S01]  /*2b30*/  UIADD3 UR4, UR10, 0x202, URZ ;  /* 0x000002020a047890 */ /* 0x000fe2000fffe03f */
[----:B------:R-:W-:Y:S01]  /*2b40*/  UMOV UR5, 0x80000020 ;  /* 0x8000002000057882 */ /* 0x000fe20000000000 */
[----:B--2---:R-:W-:-:S07]  /*2b50*/  WARPGROUP.ARRIVE ;  /* 0x00000000000079c5 */ /* 0x004fce0000000000 */
[----:B------:R-:W-:Y:S03]  /*2b60*/  HGMMA.64x256x16.F32.BF16 R24, gdesc[UR4], R24, gsb0 ;  /* 0x03e00000041879f0 */ /* 0x000fe60008001818 */
[----:B------:R-:W-:Y:S02]  /*2b70*/  WARPGROUP.DEPBAR.LE gsb0, 0x0 ;  /* 0x00008000000079c5 */ /* 0x000fe40000010000 */
[----:B-1----:R-:W-:Y:S05]  /*2b80*/  @!P1 BRA `(.L_x_22) ;  /* 0x0000002000949947 */ /* 0x002fea0003800000 */
[----:B------:R-:W-:Y:S02]  /*2b90*/  UIADD3 UR4, UR39, 0x1, URZ ;  /* 0x0000000127047890 */ /* 0x000fe4000fffe03f */
[----:B------:R-:W-:Y:S02]  /*2ba0*/  UMOV UR11, UR39 ;  /* 0x00000027000b7c82 */ /* 0x000fe40008000000 */
[----:B------:R-:W-:-:S04]  /*2bb0*/  UISETP.NE.AND UP0, UPT, UR4, 0x5, UPT ;  /* 0x000000050400788c */ /* 0x000fc8000bf05270 */
[----:B------:R-:W-:Y:S02]  /*2bc0*/  USEL UR5, URZ, 0x1, UP0 ;  /* 0x000000013f057887 */ /* 0x000fe40008000000 */
[----:B------:R-:W-:Y:S02]  /*2bd0*/  USEL UR10, UR4, URZ, UP0 ;  /* 0x0000003f040a7287 */ /* 0x000fe40008000000 */
[----:B------:R-:W-:-:S06]  /*2be0*/  ULOP3.LUT UR5, UR38, UR5, URZ, 0x3c, !UPT ;  /* 0x0000000526057292 */ /* 0x000fcc000f8e3c3f */
[----:B------:R-:W-:-:S07]  /*2bf0*/  IMAD.U32 R3, RZ, RZ, UR5 ;  /* 0x00000005ff037e24 */ /* 0x000fce000f8e00ff */
.L_x_29:
[----:B------:R-:W-:Y:S05]  /*2c00*/  @!P0 BRA `(.L_x_23) ;  /* 0x0000000000048947 */ /* 0x000fea0003800000 */
[----:B------:R-:W-:Y:S01]  /*2c10*/  BPT.TRAP 0x1 ;  /* 0x000000040000795c */ /* 0x000fe20000300000 */
.L_x_23:
[----:B------:R-:W0:Y:S01]  /*2c20*/  S2UR UR5, SR_CgaCtaId ;  /* 0x00000000000579c3 */ /* 0x000e220000008800 */
[----:B------:R-:W-:Y:S01]  /*2c30*/  UMOV UR4, 0x400 ;  /* 0x0000040000047882 */ /* 0x000fe20000000000 */
[----:B------:R-:W-:Y:S01]  /*2c40*/  IMAD.U32 R5, RZ, RZ, UR10 ;  /* 0x0000000aff057e24 */ /* 0x000fe2000f8e00ff */
[----:B------:R-:W-:Y:S01]  /*2c50*/  SHF.L.U32 R6, R3, 0x1f, RZ ;  /* 0x0000001f03067819 */ /* 0x000fe200000006ff */
[----:B0-----:R-:W-:-:S06]  /*2c60*/  ULEA UR4, UR5, UR4, 0x18 ;  /* 0x0000000405047291 */ /* 0x001fcc000f8ec03f */
[----:B------:R-:W-:-:S04]  /*2c70*/  IMAD.U32 R0, RZ, RZ, UR4 ;  /* 0x00000004ff007e24 */ /* 0x000fc8000f8e00ff */
[----:B------:R-:W-:-:S04]  /*2c80*/  IMAD R5, R5, 0x8, R0 ;  /* 0x0000000805057824 */ /* 0x000fc800078e0200 */
[----:B------:R0:W1:Y:S01]  /*2c90*/  SYNCS.PHASECHK.TRANS64.TRYWAIT P1, [R5+URZ], R6 ;  /* 0x00000006050075a7 */ /* 0x000062000802017f */
[----:B------:R-:W-:Y:S05]  /*2ca0*/  @!P0 BRA `(.L_x_24) ;  /* 0x0000000000048947 */ /* 0x000fea0003800000 */
[----:B------:R-:W-:Y:S01]  /*2cb0*/  BPT.TRAP 0x1 ;  /* 0x000000040000795c */ /* 0x000fe20000300000 */
.L_x_24:
[----:B-1----:R-:W-:Y:S05]  /*2cc0*/  @P1 BRA `(.L_x_25) ;  /* 0x0000000000081947 */ /* 0x002fea0003800000 */
[----:B------:R-:W1:Y:S02]  /*2cd0*/  SYNCS.PHASECHK.TRANS64.TRYWAIT P1, [R5+URZ], R6 ;  /* 0x00000006050075a7 */ /* 0x000e64000802017f */
[----:B-1----:R-:W-:Y:S05]  /*2ce0*/  @!P1 BRA `(.L_x_26) ;  /* 0x0000014c00249947 */ /* 0x002fea0003800000 */
.L_x_25:
        /* <DEDUP_REMOVED lines=64> */
[----:B--2---:R-:W2:Y:S04]  /*30f0*/  LDL.LU.64 R24, [R1] ;  /* 0x0000000001187983 */ /* 0x004ea80000300a00 */
        /* <DEDUP_REMOVED lines=63> */
[----:B------:R-:W-:-:S02]  /*34f0*/  ULEA UR12, UR10, UR8, 0xa ;  /* 0x000000080a0c7291 */ /* 0x000fc4000f8e503f */
[----:B------:R-:W-:Y:S01]  /*3500*/  ULEA UR13, UR10, UR9, 0xa ;  /* 0x000000090a0d7291 */ /* 0x000fe2000f8e503f */
[----:B------:R-:W-:Y:S01]  /*3510*/  UMOV UR5, 0x80000020 ;  /* 0x8000002000057882 */ /* 0x000fe20000000000 */
[----:B------:R-:W-:-:S03]  /*3520*/  UMOV UR7, 0x80000020 ;  /* 0x8000002000077882 */ /* 0x000fc60000000000 */
[----:B------:R-:W-:Y:S02]  /*3530*/  UMOV UR4, UR12 ;  /* 0x0000000c00047c82 */ /* 0x000fe40008000000 */
[----:B------:R-:W-:Y:S01]  /*3540*/  UMOV UR6, UR13 ;  /* 0x0000000d00067c82 */ /* 0x000fe20008000000 */
[----:B--2---:R-:W-:-:S06]  /*3550*/  WARPGROUP.ARRIVE ;  /* 0x00000000000079c5 */ /* 0x004fcc0000000000 */
[----:B------:R-:W-:Y:S03]  /*3560*/  HGMMA.64x256x16.F32.BF16 R24, gdesc[UR4], R24, gsb0 ;  /* 0x03e00000041879f0 */ /* 0x000fe60008001818 */
[----:B------:R-:W-:Y:S02]  /*3570*/  WARPGROUP.DEPBAR.LE gsb0, 0x0 ;  /* 0x00008000000079c5 */ /* 0x000fe40000010000 */
[----:B------:R-:W-:Y:S01]  /*3580*/  STL.64 [R1], R24 ;  /* 0x0000001801007387 */ /* 0x000fe20000100a00 */
[----:B01----:R-:W-:Y:S01]  /*3590*/  IMAD.MOV.U32 R6, RZ, RZ, R150 ;  /* 0x000000ffff067224 */ /* 0x003fe200078e0096 */
        /* <DEDUP_REMOVED lines=48> */
[----:B------:R0:W-:Y:S01]  /*38a0*/  STL.64 [R1+0x68], R50 ;  /* 0x0000683201007387 */ /* 0x0001e20000100a00 */
[----:B------:R-:W-:Y:S02]  /*38b0*/  IMAD.MOV.U32 R207, RZ, RZ, R123 ;  /* 0x000000ffffcf7224 */ /* 0x000fe400078e007b */
[----:B------:R-:W-:Y:S01]  /*38c0*/  IMAD.MOV.U32 R204, RZ, RZ, R120 ;  /* 0x000000ffffcc7224 */ /* 0x000fe200078e0078 */
[----:B------:R-:W2:Y:S01]  /*38d0*/  LDL.LU.64 R150, [R1+0x4b8] ;  /* 0x0004b80001967983 */ /* 0x000ea20000300a00 */
[----:B------:R-:W-:-:S02]  /*38e0*/  IMAD.MOV.U32 R205, RZ, RZ, R121 ;  /* 0x000000ffffcd7224 */ /* 0x000fc400078e0079 */
[----:B------:R-:W-:Y:S01]  /*38f0*/  IMAD.MOV.U32 R203, RZ, RZ, R119 ;  /* 0x000000ffffcb7224 */ /* 0x000fe200078e0077 */
[----:B------:R-:W2:Y:S01]  /*3900*/  LDL.LU.64 R148, [R1+0x4b0] ;  /* 0x0004b00001947983 */ /* 0x000ea20000300a00 */
[----:B------:R-:W-:Y:S02]  /*3910*/  IMAD.MOV.U32 R200, RZ, RZ, R116 ;  /* 0x000000ffffc87224 */ /* 0x000fe400078e0074 */
[----:B------:R-:W-:Y:S01]  /*3920*/  IMAD.MOV.U32 R201, RZ, RZ, R117 ;  /* 0x000000ffffc97224 */ /* 0x000fe200078e0075 */
[----:B------:R-:W2:Y:S01]  /*3930*/  LDL.LU.64 R146, [R1+0x4a8] ;  /* 0x0004a80001927983 */ /* 0x000ea20000300a00 */
        /* <DEDUP_REMOVED lines=84> */
[----:B------:R-:W-:-:S03]  /*3e80*/  IMAD.MOV.U32 R234, RZ, RZ, R53 ;  /* 0x000000ffffea7224 */ /* 0x000fc600078e0035 */
        /* <DEDUP_REMOVED lines=19> */
[----:B0-----:R-:W2:Y:S04]  /*3fc0*/  LDL.LU.64 R50, [R1+0x328] ;  /* 0x0003280001327983 */ /* 0x001ea80000300a00 */
        /* <DEDUP_REMOVED lines=14> */
[----:B------:R-:W-:-:S02]  /*40b0*/  UMOV UR5, 0x80000020 ;  /* 0x8000002000057882 */ /* 0x000fc40000000000 */
[----:B-----5:R-:W-:Y:S01]  /*40c0*/  STL [R1+0x2b8], R152 ;  /* 0x0002b89801007387 */ /* 0x020fe20000100800 */
[----:B--2---:R-:W-:-:S06]  /*40d0*/  WARPGROUP.ARRIVE ;  /* 0x00000000000079c5 */ /* 0x004fcc0000000000 */
[----:B------:R-:W-:Y:S03]  /*40e0*/  HGMMA.64x256x16.F32.BF16 R24, gdesc[UR4], R24, gsb0 ;  /* 0x03e00000041879f0 */ /* 0x000fe60008001818 */
        /* <DEDUP_REMOVED lines=55> */
[----:B------:R-:W-:-:S02]  /*4460*/  IMAD.MOV.U32 R139, RZ, RZ, R232 ;  /* 0x000000ffff8b7224 */ /* 0x000fc400078e00e8 */
[----:B------:R-:W-:Y:S01]  /*4470*/  IMAD.MOV.U32 R140, RZ, RZ, R231 ;  /* 0x000000ffff8c7224 */ /* 0x000fe200078e00e7 */
[----:B------:R-:W-:Y:S01]  /*4480*/  MOV R231, R9 ;  /* 0x0000000900e77202 */ /* 0x000fe20000000f00 */
[----:B------:R-:W-:Y:S02]  /*4490*/  IMAD.MOV.U32 R141, RZ, RZ, R230 ;  /* 0x000000ffff8d7224 */ /* 0x000fe400078e00e6 */
[----:B------:R-:W-:Y:S02]  /*44a0*/  IMAD.MOV.U32 R142, RZ, RZ, R229 ;  /* 0x000000ffff8e7224 */ /* 0x000fe400078e00e5 */
[----:B------:R-:W-:Y:S02]  /*44b0*/  IMAD.MOV.U32 R143, RZ, RZ, R228 ;  /* 0x000000ffff8f7224 */ /* 0x000fe400078e00e4 */
[----:B------:R-:W-:Y:S02]  /*44c0*/  IMAD.MOV.U32 R144, RZ, RZ, R227 ;  /* 0x000000ffff907224 */ /* 0x000fe400078e00e3 */
[----:B------:R-:W-:-:S02]  /*44d0*/  IMAD.MOV.U32 R145, RZ, RZ, R226 ;  /* 0x000000ffff917224 */ /* 0x000fc400078e00e2 */
[----:B------:R-:W-:Y:S02]  /*44e0*/  IMAD.MOV.U32 R146, RZ, RZ, R225 ;  /* 0x000000ffff927224 */ /* 0x000fe400078e00e1 */
[----:B------:R-:W-:Y:S02]  /*44f0*/  IMAD.MOV.U32 R148, RZ, RZ, R223 ;  /* 0x000000ffff947224 */ /* 0x000fe400078e00df */
[----:B------:R-:W-:Y:S01]  /*4500*/  IMAD.MOV.U32 R149, RZ, RZ, R222 ;  /* 0x000000ffff957224 */ /* 0x000fe200078e00de */
[----:B------:R-:W-:Y:S01]  /*4510*/  MOV R222, R20 ;  /* 0x0000001400de7202 */ /* 0x000fe20000000f00 */
        /* <DEDUP_REMOVED lines=18> */
[----:B------:R-:W-:Y:S02]  /*4640*/  UIADD3 UR4, UR12, 0x2, URZ ;  /* 0x000000020c047890 */ /* 0x000fe4000fffe03f */
[----:B------:R-:W-:Y:S01]  /*4650*/  UIADD3 UR6, UR13, 0x2, URZ ;  /* 0x000000020d067890 */ /* 0x000fe2000fffe03f */
[----:B------:R-:W-:Y:S01]  /*4660*/  UMOV UR5, 0x80000020 ;  /* 0x8000002000057882 */ /* 0x000fe20000000000 */
[----:B------:R-:W-:Y:S01]  /*4670*/  UMOV UR7, 0x80000020 ;  /* 0x8000002000077882 */ /* 0x000fe20000000000 */
        /* <DEDUP_REMOVED lines=96> */
[----:B------:R-:W-:Y:S01]  /*4c80*/  BPT.TRAP 0x1 ;  /* 0x000000040000795c */ /* 0x000fe20000300000 */
.L_x_27:
[----:B------:R-:W-:Y:S01]  /*4c90*/  ISETP.NE.AND P1, PT, R17, RZ, PT ;  /* 0x000000ff1100720c */ /* 0x000fe20003f25270 */
[----:B------:R-:W-:Y:S01]  /*4ca0*/  IMAD.U32 R5, RZ, RZ, UR11 ;  /* 0x0000000bff057e24 */ /* 0x000fe2000f8e00ff */
[----:B------:R-:W-:-:S11]  /*4cb0*/  UISETP.GT.U32.AND UP0, UPT, UR40, 0x1, UPT ;  /* 0x000000012800788c */ /* 0x000fd6000bf04070 */
[----:B------:R-:W-:-:S04]  /*4cc0*/  @P1 IMAD R5, R5, 0x8, R0 ;  /* 0x0000000805051824 */ /* 0x000fc800078e0200 */
[----:B------:R-:W-:-:S05]  /*4cd0*/  @P1 VIADD R5, R5, 0x28 ;  /* 0x0000002805051836 */ /* 0x000fca0000000000 */
[----:B-----5:R-:W-:-:S04]  /*4ce0*/  @P1 PRMT R5, R152, 0x654, R5 ;  /* 0x0000065498051816 */ /* 0x020fc80000000005 */
[----:B------:R0:W-:Y:S01]  /*4cf0*/  @P1 SYNCS.ARRIVE.TRANS64.RED.A1T0 RZ, [R5+URZ], RZ ;  /* 0x000000ff05ff19a7 */ /* 0x0001e2000810043f */
[----:B------:R-:W-:-:S13]  /*4d00*/  PLOP3.LUT P1, PT, PT, PT, UP0, 0x80, 0x0 ;  /* 0x000000000000781c */ /* 0x000fda0003f2f008 */
[----:B0-----:R-:W-:Y:S05]  /*4d10*/  @P1 BRA `(.L_x_28) ;  /* 0x0000000000041947 */ /* 0x001fea0003800000 */
[----:B------:R-:W-:Y:S01]  /*4d20*/  BPT.TRAP 0x1 ;  /* 0x000000040000795c */ /* 0x000fe20000300000 */
.L_x_28:
[----:B------:R-:W-:Y:S01]  /*4d30*/  UIADD3 UR10, UR10, 0x1, URZ ;  /* 0x000000010a0a7890 */ /* 0x000fe2000fffe03f */
[C---:B------:R-:W-:Y:S01]  /*4d40*/  ISETP.GT.AND P1, PT, R4.reuse, 0x1, PT ;  /* 0x000000010400780c */ /* 0x040fe20003f24270 */
[----:B------:R-:W-:Y:S01]  /*4d50*/  UIADD3 UR11, UR11, 0x1, URZ ;  /* 0x000000010b0b7890 */ /* 0x000fe2000fffe03f */
[----:B------:R-:W-:Y:S01]  /*4d60*/  VIADD R4, R4, 0xffffffff ;  /* 0xffffffff04047836 */ /* 0x000fe20000000000 */
[----:B------:R-:W-:Y:S02]  /*4d70*/  UISETP.NE.AND UP0, UPT, UR10, 0x5, UPT ;  /* 0x000000050a00788c */ /* 0x000fe4000bf05270 */
[----:B------:R-:W-:Y:S02]  /*4d80*/  UISETP.NE.AND UP1, UPT, UR11, 0x5, UPT ;  /* 0x000000050b00788c */ /* 0x000fe4000bf25270 */
[----:B------:R-:W-:Y:S02]  /*4d90*/  USEL UR4, URZ, 0x1, UP0 ;  /* 0x000000013f047887 */ /* 0x000fe40008000000 */
[----:B------:R-:W-:-:S02]  /*4da0*/  USEL UR10, UR10, URZ, UP0 ;  /* 0x0000003f0a0a7287 */ /* 0x000fc40008000000 */
[----:B------:R-:W-:Y:S02]  /*4db0*/  USEL UR11, UR11, URZ, UP1 ;  /* 0x0000003f0b0b7287 */ /* 0x000fe40008800000 */
[----:B------:R-:W-:Y:S01]  /*4dc0*/  LOP3.LUT R3, R3, UR4, RZ, 0x3c, !PT ;  /* 0x0000000403037c12 */ /* 0x000fe2000f8e3cff */
[----:B------:R-:W-:Y:S09]  /*4dd0*/  @P1 BRA `(.L_x_29) ;  /* 0xffffffdc00881947 */ /* 0x000ff2000383ffff */
.L_x_22:
[----:B------:R-:W0:Y:S02]  /*4de0*/  LDC R3, c[0x0][0x28c] ;  /* 0x0000a300ff037b82 */ /* 0x000e240000000800 */
[----:B0-----:R-:W-:-:S13]  /*4df0*/  ISETP.GE.AND P1, PT, R3, 0x1, PT ;  /* 0x000000010300780c */ /* 0x001fda0003f26270 */
[----:B------:R-:W-:Y:S05]  /*4e00*/  @!P1 BRA `(.L_x_30) ;  /* 0x0000000000549947 */ /* 0x000fea0003800000 */
[----:B------:R-:W-:Y:S05]  /*4e10*/  @!P0 BRA `(.L_x_31) ;  /* 0x0000000000048947 */ /* 0x000fea0003800000 */
[----:B------:R-:W-:Y:S01]  /*4e20*/  BPT.TRAP 0x1 ;  /* 0x000000040000795c */ /* 0x000fe20000300000 */
.L_x_31:
[----:B------:R-:W-:Y:S01]  /*4e30*/  ISETP.NE.AND P0, PT, R17, RZ, PT ;  /* 0x000000ff1100720c */ /* 0x000fe20003f05270 */
[----:B------:R-:W-:-:S12]  /*4e40*/  BSSY B0, `(.L_x_32) ;  /* 0x000000d000007945 */ /* 0x000fd80003800000 */
[----:B------:R-:W-:Y:S05]  /*4e50*/  @!P0 BRA `(.L_x_33) ;  /* 0x00000000002c8947 */ /* 0x000fea0003800000 */
[----:B------:R-:W-:-:S04]  /*4e60*/  UISETP.LT.AND UP0, UPT, UR44, 0x1, UPT ;  /* 0x000000012c00788c */ /* 0x000fc8000bf01270 */
[----:B------:R-:W-:-:S04]  /*4e70*/  USEL UR6, UR44, 0x1, UP0 ;  /* 0x000000012c067887 */ /* 0x000fc80008000000 */
[----:B------:R-:W-:-:S04]  /*4e80*/  UIADD3 UR6, UR39, UR44, -UR6 ;  /* 0x0000002c27067290 */ /* 0x000fc8000fffe806 */
[----:B------:R-:W-:-:S04]  /*4e90*/  UIMAD.WIDE.U32 UR4, UR6, -0x33333333, URZ ;  /* 0xcccccccd060478a5 */ /* 0x000fc8000f8e003f */
[----:B------:R-:W-:-:S04]  /*4ea0*/  USHF.R.U32.HI UR4, URZ, 0x2, UR5 ;  /* 0x000000023f047899 */ /* 0x000fc80008011605 */
[----:B------:R-:W-:-:S06]  /*4eb0*/  UIMAD UR6, UR4, -0x5, UR6 ;  /* 0xfffffffb040678a4 */ /* 0x000fcc000f8e0206 */
[----:B------:R-:W-:-:S05]  /*4ec0*/  MOV R3, UR6 ;  /* 0x0000000600037c02 */ /* 0x000fca0008000f00 */
[----:B------:R-:W-:-:S04]  /*4ed0*/  IMAD R0, R3, 0x8, R0 ;  /* 0x0000000803007824 */ /* 0x000fc800078e0200 */
[----:B------:R-:W-:-:S05]  /*4ee0*/  VIADD R0, R0, 0x28 ;  /* 0x0000002800007836 */ /* 0x000fca0000000000 */
[----:B-----5:R-:W-:-:S04]  /*4ef0*/  PRMT R0, R152, 0x654, R0 ;  /* 0x0000065498007816 */ /* 0x020fc80000000000 */
[----:B------:R0:W-:Y:S03]  /*4f00*/  SYNCS.ARRIVE.TRANS64.RED.A1T0 RZ, [R0+URZ], RZ ;  /* 0x000000ff00ff79a7 */ /* 0x0001e6000810043f */
.L_x_33:
[----:B------:R-:W-:Y:S05]  /*4f10*/  BSYNC B0 ;  /* 0x0000000000007941 */ /* 0x000fea0003800000 */
.L_x_32:
[----:B------:R-:W-:-:S06]  /*4f20*/  UISETP.GT.U32.AND UP0, UPT, UR40, 0x1, UPT ;  /* 0x000000012800788c */ /* 0x000fcc000bf04070 */
[----:B------:R-:W-:-:S13]  /*4f30*/  PLOP3.LUT P0, PT, PT, PT, UP0, 0x80, 0x0 ;  /* 0x000000000000781c */ /* 0x000fda0003f0f008 */
[----:B------:R-:W-:Y:S05]  /*4f40*/  @P0 BRA `(.L_x_30) ;  /* 0x0000000000040947 */ /* 0x000fea0003800000 */
[----:B------:R-:W-:Y:S01]  /*4f50*/  BPT.TRAP 0x1 ;  /* 0x000000040000795c */ /* 0x000fe20000300000 */
.L_x_30:
[----:B------:R-:W1:Y:S01]  /*4f60*/  S2R R8, SR_TID.X ;  /* 0x0000000000087919 */ /* 0x000e620000002100 */
[----:B------:R-:W-:Y:S01]  /*4f70*/  IMAD.MOV.U32 R19, RZ, RZ, 0x6540 ;  /* 0x00006540ff137424 */ /* 0x000fe200078e00ff */
[----:B------:R-:W-:Y:S02]  /*4f80*/  UIMAD.WIDE UR6, UR41, 0x100, URZ ;  /* 0x00000100290678a5 */ /* 0x000fe4000f8e023f */
[----:B------:R-:W-:Y:S01]  /*4f90*/  USHF.R.S32.HI UR10, URZ, 0x1f, UR43 ;  /* 0x0000001f3f0a7899 */ /* 0x000fe2000801142b */
[----:B------:R-:W-:Y:S01]  /*4fa0*/  ULDC.64 UR8, c[0x0][0x5d0] ;  /* 0x0001740000087ab9 */ /* 0x000fe20000000a00 */
[----:B------:R-:W-:Y:S02]  /*4fb0*/  USHF.L.U32 UR41, UR41, 0x8, URZ ;  /* 0x0000000829297899 */ /* 0x000fe4000800063f */
[----:B------:R-:W-:Y:S02]  /*4fc0*/  UIMAD UR4, UR10, UR8, URZ ;  /* 0x000000080a0472a4 */ /* 0x000fe4000f8e023f */
[----:B------:R-:W-:-:S02]  /*4fd0*/  UIADD3 UR39, UR44, UR39, URZ ;  /* 0x000000272c277290 */ /* 0x000fc4000fffe03f */
[----:B------:R-:W-:Y:S02]  /*4fe0*/  UIMAD UR4, UR43, UR9, UR4 ;  /* 0x000000092b0472a4 */ /* 0x000fe4000f8e0204 */
[----:B------:R-:W-:Y:S02]  /*4ff0*/  UISETP.GT.U32.AND UP1, UPT, UR39, 0x4, UPT ;  /* 0x000000042700788c */ /* 0x000fe4000bf24070 */
[----:B------:R-:W-:Y:S02]  /*5000*/  UISETP.GE.U32.AND UP2, UPT, UR44, 0x5, UPT ;  /* 0x000000052c00788c */ /* 0x000fe4000bf46070 */
[----:B------:R-:W-:Y:S01]  /*5010*/  UISETP.LT.U32.AND UP1, UPT, UR44, 0x5, UP1 ;  /* 0x000000052c00788c */ /* 0x000fe20008f21070 */
[--C-:B-1----:R-:W-:Y:S01]  /*5020*/  SHF.R.U32.HI R4, RZ, 0x7, R8.reuse ;  /* 0x00000007ff047819 */ /* 0x102fe20000011608 */
[----:B------:R-:W-:Y:S01]  /*5030*/  IMAD.SHL.U32 R18, R8, 0x2, RZ ;  /* 0x0000000208127824 */ /* 0x000fe200078e00ff */
[----:B------:R-:W-:Y:S02]  /*5040*/  SHF.R.U32.HI R5, RZ, 0x2, R8 ;  /* 0x00000002ff057819 */ /* 0x000fe40000011608 */
[----:B------:R-:W-:-:S02]  /*5050*/  LOP3.LUT R4, R4, 0x1, RZ, 0xc0, !PT ;  /* 0x0000000104047812 */ /* 0x000fc400078ec0ff */
[----:B------:R-:W-:Y:S02]  /*5060*/  LOP3.LUT R6, R8, 0x60, RZ, 0xc0, !PT ;  /* 0x0000006008067812 */ /* 0x000fe400078ec0ff */
[----:B------:R-:W-:Y:S01]  /*5070*/  LOP3.LUT R5, R5, 0x7, RZ, 0xc0, !PT ;  /* 0x0000000705057812 */ /* 0x000fe200078ec0ff */
[----:B------:R-:W-:Y:S01]  /*5080*/  IMAD.SHL.U32 R3, R4, 0x40, RZ ;  /* 0x0000004004037824 */ /* 0x000fe200078e00ff */
[----:B------:R-:W-:Y:S02]  /*5090*/  LOP3.LUT R18, R18, 0x6, RZ, 0xc0, !PT ;  /* 0x0000000612127812 */ /* 0x000fe400078ec0ff */
[----:B------:R-:W-:Y:S02]  /*50a0*/  SHF.R.U32.HI R6, RZ, 0x1, R6 ;  /* 0x00000001ff067819 */ /* 0x000fe40000011606 */
[--C-:B------:R-:W-:Y:S02]  /*50b0*/  LOP3.LUT R3, R3, 0x40, R5.reuse, 0xe2, !PT ;  /* 0x0000004003037812 */ /* 0x100fe400078ee205 */
[----:B------:R-:W-:Y:S01]  /*50c0*/  PRMT R18, R18, R19, UR42 ;  /* 0x0000002a12127e16 */ /* 0x000fe20008000013 */
[----:B------:R-:W-:Y:S01]  /*50d0*/  USHF.L.U32 UR42, UR42, 0x8, URZ ;  /* 0x000000082a2a7899 */ /* 0x000fe2000800063f */
[----:B0-----:R-:W-:-:S02]  /*50e0*/  IADD3 R0, RZ, -R6, -R5 ;  /* 0x80000006ff007210 */ /* 0x001fc40007ffe805 */
[----:B------:R-:W-:Y:S01]  /*50f0*/  LOP3.LUT R3, R3, UR6, R6, 0xfe, !PT ;  /* 0x0000000603037c12 */ /* 0x000fe2000f8efe06 */
[----:B------:R-:W-:Y:S01]  /*5100*/  IMAD.U32 R6, RZ, RZ, UR8 ;  /* 0x00000008ff067e24 */ /* 0x000fe2000f8e00ff */
[----:B------:R-:W-:Y:S01]  /*5110*/  SHF.R.S32.HI R19, RZ, 0x1f, R18 ;  /* 0x0000001fff137819 */ /* 0x000fe20000011412 */
[----:B------:R-:W-:Y:S01]  /*5120*/  ULDC UR8, c[0x0][0x284] ;  /* 0x0000a10000087ab9 */ /* 0x000fe20000000800 */
[----:B------:R-:W-:Y:S01]  /*5130*/  IMAD R0, R4, -0x40, R0 ;  /* 0xffffffc004007824 */ /* 0x000fe200078e0200 */
[----:B------:R-:W-:Y:S01]  /*5140*/  MOV R5, 0xfffffffe ;  /* 0xfffffffe00057802 */ /* 0x000fe20000000f00 */
[----:B------:R-:W-:Y:S02]  /*5150*/  IMAD.U32 R153, RZ, RZ, UR8 ;  /* 0x00000008ff997e24 */ /* 0x000fe4000f8e00ff */
[----:B------:R-:W-:-:S03]  /*5160*/  IMAD.WIDE.U32 R6, R6, UR43, R18 ;  /* 0x0000002b06067c25 */ /* 0x000fc6000f8e0012 */
[----:B------:R-:W-:Y:S01]  /*5170*/  IADD3 R153, R153, -UR41, R0 ;  /* 0x8000002999997c10 */ /* 0x000fe2000fffe000 */
[----:B------:R-:W-:Y:S01]  /*5180*/  VIADD R7, R7, UR4 ;  /* 0x0000000407077c36 */ /* 0x000fe20008000000 */
[----:B------:R-:W-:Y:S01]  /*5190*/  ULDC UR4, c[0x0][0x288] ;  /* 0x0000a20000047ab9 */ /* 0x000fe20000000800 */
[----:B------:R-:W-:Y:S01]  /*51a0*/  LOP3.LUT R0, R8, 0x3, RZ, 0xc0, !PT ;  /* 0x0000000308007812 */ /* 0x000fe200078ec0ff */
[----:B------:R-:W-:-:S04]  /*51b0*/  UISETP.GE.AND UP0, UPT, UR42, UR4, UPT ;  /* 0x000000042a00728c */ /* 0x000fc8000bf06270 */
[----:B------:R-:W-:Y:S01]  /*51c0*/  UISETP.GE.OR UP0, UPT, UR41, UR8, UP0 ;  /* 0x000000082900728c */ /* 0x000fe20008706670 */
[----:B------:R-:W-:Y:S01]  /*51d0*/  IMAD R0, R0, R5, UR4 ;  /* 0x0000000400007e24 */ /* 0x000fe2000f8e0205 */
[----:B------:R-:W-:Y:S02]  /*51e0*/  UIMAD.WIDE.U32 UR4, UR39, -0x33333333, URZ ;  /* 0xcccccccd270478a5 */ /* 0x000fe4000f8e003f */
[----:B------:R-:W-:Y:S01]  /*51f0*/  USEL UR8, URZ, 0x1, !UP1 ;  /* 0x000000013f087887 */ /* 0x000fe2000c800000 */
[----:B------:R-:W-:Y:S01]  /*5200*/  VIADD R0, R0, -UR42 ;  /* 0x8000002a00007c36 */ /* 0x000fe20008000000 */
[----:B------:R-:W-:Y:S01]  /*5210*/  PLOP3.LUT P0, PT, PT, PT, UP0, 0x80, 0x0 ;  /* 0x000000000000781c */ /* 0x000fe20003f0f008 */
[----:B------:R-:W-:Y:S02]  /*5220*/  USHF.R.U32.HI UR4, URZ, 0x2, UR5 ;  /* 0x000000023f047899 */ /* 0x000fe40008011605 */
[----:B------:R-:W-:Y:S02]  /*5230*/  ULOP3.LUT UR38, UR38, UR8, URZ, 0x3c, !UPT ;  /* 0x0000000826267292 */ /* 0x000fe4000f8e3c3f */
[----:B------:R-:W-:-:S02]  /*5240*/  UIMAD UR39, UR4, -0x5, UR39 ;  /* 0xfffffffb042778a4 */ /* 0x000fc4000f8e0227 */
[----:B------:R-:W-:Y:S01]  /*5250*/  @UP2 ULOP3.LUT UR38, UR38, 0x1, UR4, 0x78, !UPT ;  /* 0x0000000126262892 */ /* 0x000fe2000f8e7804 */
[----:B------:R-:W-:-:S05]  /*5260*/  UMOV UR41, 0xffffffff ;  /* 0xffffffff00297882 */ /* 0x000fca0000000000 */
[----:B------:R-:W-:Y:S06]  /*5270*/  @P0 BRA `(.L_x_34) ;  /* 0x0000010400d80947 */ /* 0x000fec0003800000 */
[----:B-----5:R-:W-:Y:S01]  /*5280*/  FSETP.NEU.AND P0, PT, R16, RZ, PT ;  /* 0x000000ff1000720b */ /* 0x020fe20003f0d000 */
[----:B------:R-:W-:Y:S01]  /*5290*/  ULDC.64 UR8, c[0x0][0x5c8] ;  /* 0x0001720000087ab9 */ /* 0x000fe20000000a00 */
[----:B------:R-:W-:Y:S01]  /*52a0*/  ISETP.GT.AND P3, PT, R153, RZ, PT ;  /* 0x000000ff9900720c */ /* 0x000fe20003f64270 */
[----:B------:R-:W-:Y:S01]  /*52b0*/  UIMAD UR4, UR7, UR8, URZ ;  /* 0x00000008070472a4 */ /* 0x000fe2000f8e023f */
[----:B------:R-:W-:Y:S01]  /*52c0*/  IMAD.U32 R10, RZ, RZ, UR9 ;  /* 0x00000009ff0a7e24 */ /* 0x000fe2000f8e00ff */
[----:B------:R-:W-:Y:S01]  /*52d0*/  BSSY B0, `(.L_x_34) ;  /* 0x0001070000007945 */ /* 0x000fe20003800000 */
[----:B------:R-:W-:Y:S01]  /*52e0*/  IMAD.WIDE.U32 R6, R3, UR8, R6 ;  /* 0x0000000803067c25 */ /* 0x000fe2000f8e0006 */
[----:B------:R-:W-:-:S03]  /*52f0*/  ISETP.GT.AND P1, PT, R0, RZ, P3 ;  /* 0x000000ff0000720c */ /* 0x000fc60001f24270 */
[----:B------:R-:W-:-:S04]  /*5300*/  IMAD R10, R3, R10, UR4 ;  /* 0x00000004030a7e24 */ /* 0x000fc8000f8e020a */
[----:B------:R-:W-:Y:S01]  /*5310*/  IMAD.IADD R10, R7, 0x1, R10 ;  /* 0x00000001070a7824 */ /* 0x000fe200078e020a */
[----:B------:R-:W-:Y:S06]  /*5320*/  @!P0 BRA `(.L_x_35) ;  /* 0x000000b800108947 */ /* 0x000fec0003800000 */
[----:B------:R-:W0:Y:S01]  /*5330*/  LDC.64 R22, c[0x0][0x5b8] ;  /* 0x00016e00ff167b82 */ /* 0x000e220000000a00 */
[----:B------:R-:W2:Y:S01]  /*5340*/  LDL.LU R11, [R1] ;  /* 0x00000000010b7983 */ /* 0x000ea20000300800 */
[----:B------:R-:W-:-:S06]  /*5350*/  ULDC.64 UR4, c[0x0][0x5c0] ;  /* 0x0001700000047ab9 */ /* 0x000fcc0000000a00 */
[----:B------:R-:W1:Y:S08]  /*5360*/  LDC.64 R14, c[0x0][0x5b0] ;  /* 0x00016c00ff0e7b82 */ /* 0x000e700000000a00 */
[----:B------:R-:W3:Y:S01]  /*5370*/  LDC.64 R12, c[0x0][0x5a8] ;  /* 0x00016a00ff0c7b82 */ /* 0x000ee20000000a00 */
[C---:B0-----:R-:W-:Y:S02]  /*5380*/  IMAD R159, R22.reuse, UR10, RZ ;  /* 0x0000000a169f7c24 */ /* 0x041fe4000f8e02ff */
[----:B------:R-:W-:-:S04]  /*5390*/  IMAD.WIDE.U32 R154, R22, UR43, R18 ;  /* 0x0000002b169a7c25 */ /* 0x000fc8000f8e0012 */
[----:B------:R-:W-:Y:S02]  /*53a0*/  IMAD R159, R23, UR43, R159 ;  /* 0x0000002b179f7c24 */ /* 0x000fe4000f8e029f */
[----:B-1----:R-:W-:Y:S02]  /*53b0*/  IMAD R158, R14, UR7, RZ ;  /* 0x000000070e9e7c24 */ /* 0x002fe4000f8e02ff */
[----:B------:R-:W-:Y:S02]  /*53c0*/  IMAD.IADD R21, R155, 0x1, R159 ;  /* 0x000000019b157824 */ /* 0x000fe400078e029f */
[----:B------:R-:W-:Y:S02]  /*53d0*/  IMAD.MOV.U32 R20, RZ, RZ, R154 ;  /* 0x000000ffff147224 */ /* 0x000fe400078e009a */
[C---:B------:R-:W-:Y:S02]  /*53e0*/  IMAD R158, R3.reuse, R15, R158 ;  /* 0x0000000f039e7224 */ /* 0x040fe400078e029e */
[----:B------:R-:W-:-:S04]  /*53f0*/  IMAD.WIDE.U32 R4, R3, R14, R20 ;  /* 0x0000000e03047225 */ /* 0x000fc800078e0014 */
[----:B------:R-:W-:Y:S01]  /*5400*/  IMAD.IADD R5, R5, 0x1, R158 ;  /* 0x0000000105057824 */ /* 0x000fe200078e029e */
[----:B---3--:R-:W-:-:S04]  /*5410*/  LEA R8, P0, R4, R12, 0x1 ;  /* 0x0000000c04087211 */ /* 0x008fc800078008ff */
[----:B------:R-:W-:-:S05]  /*5420*/  LEA.HI.X R9, R4, R13, R5, 0x1, P0 ;  /* 0x0000000d04097211 */ /* 0x000fca00000f0c05 */
[----:B------:R-:W3:Y:S01]  /*5430*/  @P1 LDG.E.LTC128B.U16 R23, desc[UR36][R8.64] ;  /* 0x0000002408171981 */ /* 0x000ee2000c1e1520 */
[----:B------:R-:W-:Y:S01]  /*5440*/  BSSY B1, `(.L_x_36) ;  /* 0x0000011000017945 */ /* 0x000fe20003800000 */
[----:B---3--:R-:W-:-:S04]  /*5450*/  IMAD.U32 R4, R23, 0x10000, RZ ;  /* 0x0001000017047824 */ /* 0x008fc800078e00ff */
[----:B------:R-:W-:-:S04]  /*5460*/  FMUL R4, R4, R16 ;  /* 0x0000001004047220 */ /* 0x000fc80000400000 */
[----:B--2---:R-:W-:Y:S01]  /*5470*/  FFMA R7, R11, R2, R4 ;  /* 0x000000020b077223 */ /* 0x004fe20000000004 */
[----:B------:R-:W-:-:S04]  /*5480*/  LEA R4, P0, R6, UR4, 0x1 ;  /* 0x0000000406047c11 */ /* 0x000fc8000f8008ff */
[----:B------:R-:W-:Y:S02]  /*5490*/  LEA.HI.X R5, R6, UR5, R10, 0x1, P0 ;  /* 0x0000000506057c11 */ /* 0x000fe400080f0c0a */
[----:B------:R-:W-:-:S05]  /*54a0*/  F2FP.BF16.F32.PACK_AB R6, RZ, R7 ;  /* 0x00000007ff06723e */ /* 0x000fca00000010ff */
[----:B------:R0:W-:Y:S02]  /*54b0*/  @P1 STG.E.U16 desc[UR36][R4.64], R6 ;  /* 0x0000000604001986 */ /* 0x0001e4000c101524 */
[----:B0-----:R-:W-:-:S04]  /*54c0*/  IMAD.WIDE.U32 R6, R3, R14, R18 ;  /* 0x0000000e03067225 */ /* 0x001fc800078e0012 */
[----:B------:R-:W-:Y:S02]  /*54d0*/  IMAD.IADD R7, R158, 0x1, R7 ;  /* 0x000000019e077824 */ /* 0x000fe400078e0207 */
[----:B------:R-:W-:-:S05]  /*54e0*/  IMAD.WIDE.U32 R6, R22, UR43, R6 ;  /* 0x0000002b16067c25 */ /* 0x000fca000f8e0006 */
[----:B------:R-:W-:Y:S02]  /*54f0*/  IADD3 R7, R159, R7, RZ ;  /* 0x000000079f077210 */ /* 0x000fe40007ffe0ff */
[----:B------:R-:W-:-:S04]  /*5500*/  LEA R10, P0, R6, R12, 0x1 ;  /* 0x0000000c060a7211 */ /* 0x000fc800078008ff */
[----:B------:R-:W-:Y:S02]  /*5510*/  LEA.HI.X R11, R6, R13, R7, 0x1, P0 ;  /* 0x0000000d060b7211 */ /* 0x000fe400000f0c07 */
[----:B------:R-:W-:-:S13]  /*5520*/  ISETP.GT.AND P0, PT, R0, 0x1, P3 ;  /* 0x000000010000780c */ /* 0x000fda0001f04270 */
[----:B------:R-:W-:Y:S05]  /*5530*/  @!P0 BRA `(.L_x_37) ;  /* 0x0000000000048947 */ /* 0x000fea0003800000 */
[----:B------:R0:W5:Y:S02]  /*5540*/  LDG.E.LTC128B.U16 R23, desc[UR36][R10.64+0x2] ;  /* 0x000002240a177981 */ /* 0x000164000c1e1520 */
.L_x_37:
[----:B------:R-:W-:Y:S05]  /*5550*/  BSYNC B1 ;  /* 0x0000000000017941 */ /* 0x000fea0003800000 */
.L_x_36:
[----:B------:R-:W2:Y:S01]  /*5560*/  LDL.LU R7, [R1+0x4] ;  /* 0x0000040001077983 */ /* 0x000ea20000300800 */
[----:B-----5:R-:W-:Y:S01]  /*5570*/  IMAD.U32 R6, R23, 0x10000, RZ ;  /* 0x0001000017067824 */ /* 0x020fe200078e00ff */
[C---:B------:R-:W-:Y:S01]  /*5580*/  SHF.L.U64.HI R157, R14.reuse, 0x3, R15 ;  /* 0x000000030e9d7819 */ /* 0x040fe2000001020f */
[----:B------:R-:W-:Y:S01]  /*5590*/  IMAD.SHL.U32 R156, R14, 0x8, RZ ;  /* 0x000000080e9c7824 */ /* 0x000fe200078e00ff */
[----:B------:R-:W3:Y:S01]  /*55a0*/  LDL.LU R160, [R1+0x8] ;  /* 0x0000080001a07983 */ /* 0x000ee20000300800 */
[----:B------:R-:W-:-:S04]  /*55b0*/  FMUL R6, R6, R16 ;  /* 0x0000001006067220 */ /* 0x000fc80000400000 */
[----:B--2---:R-:W-:-:S05]  /*55c0*/  FFMA R6, R7, R2, R6 ;  /* 0x0000000207067223 */ /* 0x004fca0000000006 */
[----:B------:R-:W-:-:S05]  /*55d0*/  F2FP.BF16.F32.PACK_AB R6, RZ, R6 ;  /* 0x00000006ff06723e */ /* 0x000fca00000010ff */
[----:B------:R1:W-:Y:S01]  /*55e0*/  @P0 STG.E.U16 desc[UR36][R4.64+0x2], R6 ;  /* 0x0000020604000986 */ /* 0x0003e2000c101524 */
[----:B------:R-:W-:-:S04]  /*55f0*/  ISETP.GT.AND P0, PT, R153, 0x8, PT ;  /* 0x000000089900780c */ /* 0x000fc80003f04270 */
[----:B------:R-:W-:Y:S01]  /*5600*/  ISETP.GT.AND P1, PT, R0, RZ, P0 ;  /* 0x000000ff0000720c */ /* 0x000fe20000724270 */
[----:B-1----:R-:W-:-:S04]  /*5610*/  IMAD.WIDE.U32 R6, R3, R14, R156 ;  /* 0x0000000e03067225 */ /* 0x002fc800078e009c */
[----:B------:R-:W-:Y:S01]  /*5620*/  IMAD.IADD R158, R158, 0x1, R7 ;  /* 0x000000019e9e7824 */ /* 0x000fe200078e0207 */
[----:B------:R-:W-:-:S05]  /*5630*/  IADD3 R7, P2, R154, R6, RZ ;  /* 0x000000069a077210 */ /* 0x000fca0007f5e0ff */
[----:B------:R-:W-:Y:S01]  /*5640*/  IMAD.X R9, R158, 0x1, R21, P2 ;  /* 0x000000019e097824 */ /* 0x000fe200010e0615 */
[----:B------:R-:W-:-:S04]  /*5650*/  LEA R8, P2, R7, R12, 0x1 ;  /* 0x0000000c07087211 */ /* 0x000fc800078408ff */
[----:B------:R-:W-:-:S05]  /*5660*/  LEA.HI.X R9, R7, R13, R9, 0x1, P2 ;  /* 0x0000000d07097211 */ /* 0x000fca00010f0c09 */
[----:B------:R1:W2:Y:S01]  /*5670*/  @P1 LDG.E.LTC128B.U16 R23, desc[UR36][R8.64] ;  /* 0x0000002408171981 */ /* 0x0002a2000c1e1520 */
[----:B------:R-:W-:Y:S01]  /*5680*/  IADD3 R6, P2, R18, R6, RZ ;  /* 0x0000000612067210 */ /* 0x000fe20007f5e0ff */
[----:B------:R-:W-:Y:S01]  /*5690*/  BSSY B1, `(.L_x_38) ;  /* 0x0000016000017945 */ /* 0x000fe20003800000 */
[----:B------:R-:W-:-:S03]  /*56a0*/  ISETP.GT.AND P4, PT, R0, 0x1, P0 ;  /* 0x000000010000780c */ /* 0x000fc60000784270 */
[----:B------:R-:W-:Y:S02]  /*56b0*/  IMAD.X R7, R19, 0x1, R158, P2 ;  /* 0x0000000113077824 */ /* 0x000fe400010e069e */
[----:B------:R-:W-:Y:S02]  /*56c0*/  IMAD.U32 R158, RZ, RZ, UR9 ;  /* 0x00000009ff9e7e24 */ /* 0x000fe4000f8e00ff */
[----:B------:R-:W-:-:S04]  /*56d0*/  IMAD.WIDE.U32 R6, R22, UR43, R6 ;  /* 0x0000002b16067c25 */ /* 0x000fc8000f8e0006 */
[----:B------:R-:W-:Y:S01]  /*56e0*/  IMAD.IADD R7, R159, 0x1, R7 ;  /* 0x000000019f077824 */ /* 0x000fe200078e0207 */
[----:B-1----:R-:W-:-:S04]  /*56f0*/  LEA R8, P2, R6, R12, 0x1 ;  /* 0x0000000c06087211 */ /* 0x002fc800078408ff */
[----:B------:R-:W-:Y:S01]  /*5700*/  LEA.HI.X R9, R6, R13, R7, 0x1, P2 ;  /* 0x0000000d06097211 */ /* 0x000fe200010f0c07 */
[----:B--2---:R-:W-:-:S04]  /*5710*/  IMAD.U32 R6, R23, 0x10000, RZ ;  /* 0x0001000017067824 */ /* 0x004fc800078e00ff */
[----:B------:R-:W-:-:S04]  /*5720*/  FMUL R6, R6, R16 ;  /* 0x0000001006067220 */ /* 0x000fc80000400000 */
[----:B---3--:R-:W-:Y:S01]  /*5730*/  FFMA R7, R160, R2, R6 ;  /* 0x00000002a0077223 */ /* 0x008fe20000000006 */
[----:B------:R-:W-:Y:S01]  /*5740*/  IMAD.U32 R160, RZ, RZ, UR8 ;  /* 0x00000008ffa07e24 */ /* 0x000fe2000f8e00ff */
[----:B------:R-:W-:-:S03]  /*5750*/  MOV R6, UR8 ;  /* 0x0000000800067c02 */ /* 0x000fc60008000f00 */
[----:B------:R-:W-:Y:S01]  /*5760*/  IMAD.SHL.U32 R160, R160, 0x10, RZ ;  /* 0x00000010a0a07824 */ /* 0x000fe200078e00ff */
[----:B------:R-:W-:Y:S02]  /*5770*/  SHF.L.U64.HI R158, R6, 0x4, R158 ;  /* 0x00000004069e7819 */ /* 0x000fe4000001029e */
[----:B------:R-:W-:Y:S02]  /*5780*/  F2FP.BF16.F32.PACK_AB R7, RZ, R7 ;  /* 0x00000007ff07723e */ /* 0x000fe400000010ff */
[----:B------:R-:W-:Y:S02]  /*5790*/  IADD3 R6, P2, R160, R4, RZ ;  /* 0x00000004a0067210 */ /* 0x000fe40007f5e0ff */
[----:B------:R-:W-:-:S03]  /*57a0*/  PRMT R161, R7, 0x7610, R161 ;  /* 0x0000761007a17816 */ /* 0x000fc600000000a1 */
[----:B------:R-:W-:-:S05]  /*57b0*/  IMAD.X R7, R158, 0x1, R5, P2 ;  /* 0x000000019e077824 */ /* 0x000fca00010e0605 */
[----:B------:R1:W-:Y:S01]  /*57c0*/  @P1 STG.E.U16 desc[UR36][R6.64], R161 ;  /* 0x000000a106001986 */ /* 0x0003e2000c101524 */
[----:B------:R-:W-:Y:S05]  /*57d0*/  @!P4 BRA `(.L_x_39) ;  /* 0x000000000004c947 */ /* 0x000fea0003800000 */
[----:B------:R2:W5:Y:S02]  /*57e0*/  LDG.E.LTC128B.U16 R23, desc[UR36][R8.64+0x2] ;  /* 0x0000022408177981 */ /* 0x000564000c1e1520 */
.L_x_39:
[----:B------:R-:W-:Y:S05]  /*57f0*/  BSYNC B1 ;  /* 0x0000000000017941 */ /* 0x000fea0003800000 */
.L_x_38:
[----:B------:R-:W3:Y:S01]  /*5800*/  LDL.LU R162, [R1+0xc] ;  /* 0x00000c0001a27983 */ /* 0x000ee20000300800 */
[----:B-1---5:R-:W-:Y:S01]  /*5810*/  IMAD.U32 R161, R23, 0x10000, RZ ;  /* 0x0001000017a17824 */ /* 0x022fe200078e00ff */
[----:B------:R-:W-:Y:S01]  /*5820*/  ISETP.GT.AND P1, PT, R0, 0x8, P3 ;  /* 0x000000080000780c */ /* 0x000fe20001f24270 */
[----:B------:R-:W-:Y:S02]  /*5830*/  BSSY B1, `(.L_x_40) ;  /* 0x0000007000017945 */ /* 0x000fe40003800000 */
[----:B------:R-:W-:-:S04]  /*5840*/  FMUL R161, R161, R16 ;  /* 0x00000010a1a17220 */ /* 0x000fc80000400000 */
[----:B---3--:R-:W-:-:S05]  /*5850*/  FFMA R161, R162, R2, R161 ;  /* 0x00000002a2a17223 */ /* 0x008fca00000000a1 */
[----:B------:R-:W-:-:S05]  /*5860*/  F2FP.BF16.F32.PACK_AB R161, RZ, R161 ;  /* 0x000000a1ffa1723e */ /* 0x000fca00000010ff */
[----:B------:R1:W-:Y:S01]  /*5870*/  @P4 STG.E.U16 desc[UR36][R6.64+0x2], R161 ;  /* 0x000002a106004986 */ /* 0x0003e2000c101524 */
[----:B------:R-:W-:Y:S05]  /*5880*/  @!P1 BRA `(.L_x_41) ;  /* 0x0000000000049947 */ /* 0x000fea0003800000 */
[----:B------:R3:W5:Y:S02]  /*5890*/  LDG.E.LTC128B.U16 R23, desc[UR36][R10.64+0x10] ;  /* 0x000010240a177981 */ /* 0x000764000c1e1520 */
.L_x_41:
[----:B------:R-:W-:Y:S05]  /*58a0*/  BSYNC B1 ;  /* 0x0000000000017941 */ /* 0x000fea0003800000 */
.L_x_40:
[----:B------:R-:W4:Y:S01]  /*58b0*/  LDL.LU R162, [R1+0x10] ;  /* 0x0000100001a27983 */ /* 0x000f220000300800 */
[----:B-1---5:R-:W-:Y:S01]  /*58c0*/  IMAD.U32 R161, R23, 0x10000, RZ ;  /* 0x0001000017a17824 */ /* 0x022fe200078e00ff */
[----:B------:R-:W-:Y:S01]  /*58d0*/  ISETP.GT.AND P2, PT, R0, 0x9, P3 ;  /* 0x000000090000780c */ /* 0x000fe20001f44270 */
[----:B------:R-:W-:Y:S02]  /*58e0*/  BSSY B1, `(.L_x_42) ;  /* 0x0000007000017945 */ /* 0x000fe40003800000 */
[----:B------:R-:W-:-:S04]  /*58f0*/  FMUL R161, R161, R16 ;  /* 0x00000010a1a17220 */ /* 0x000fc80000400000 */
[----:B----4-:R-:W-:-:S05]  /*5900*/  FFMA R161, R162, R2, R161 ;  /* 0x00000002a2a17223 */ /* 0x010fca00000000a1 */
[----:B------:R-:W-:-:S05]  /*5910*/  F2FP.BF16.F32.PACK_AB R161, RZ, R161 ;  /* 0x000000a1ffa1723e */ /* 0x000fca00000010ff */
[----:B------:R1:W-:Y:S01]  /*5920*/  @P1 STG.E.U16 desc[UR36][R4.64+0x10], R161 ;  /* 0x000010a104001986 */ /* 0x0003e2000c101524 */
[----:B------:R-:W-:Y:S05]  /*5930*/  @!P2 BRA `(.L_x_43) ;  /* 0x000000000004a947 */ /* 0x000fea0003800000 */
[----:B------:R4:W5:Y:S02]  /*5940*/  LDG.E.LTC128B.U16 R23, desc[UR36][R10.64+0x12] ;  /* 0x000012240a177981 */ /* 0x000964000c1e1520 */
.L_x_43:
[----:B------:R-:W-:Y:S05]  /*5950*/  BSYNC B1 ;  /* 0x0000000000017941 */ /* 0x000fea0003800000 */
.L_x_42:
[----:B------:R-:W2:Y:S01]  /*5960*/  LDL.LU R162, [R1+0x14] ;  /* 0x0000140001a27983 */ /* 0x000ea20000300800 */
[----:B-1---5:R-:W-:Y:S01]  /*5970*/  IMAD.U32 R161, R23, 0x10000, RZ ;  /* 0x0001000017a17824 */ /* 0x022fe200078e00ff */
[----:B------:R-:W-:Y:S01]  /*5980*/  ISETP.GT.AND P1, PT, R0, 0x8, P0 ;  /* 0x000000080000780c */ /* 0x000fe20000724270 */
[----:B------:R-:W-:Y:S02]  /*5990*/  BSSY B1, `(.L_x_44) ;  /* 0x0000007000017945 */ /* 0x000fe40003800000 */
[----:B------:R-:W-:-:S04]  /*59a0*/  FMUL R161, R161, R16 ;  /* 0x00000010a1a17220 */ /* 0x000fc80000400000 */
[----:B--2---:R-:W-:-:S05]  /*59b0*/  FFMA R161, R162, R2, R161 ;  /* 0x00000002a2a17223 */ /* 0x004fca00000000a1 */
[----:B------:R-:W-:-:S05]  /*59c0*/  F2FP.BF16.F32.PACK_AB R161, RZ, R161 ;  /* 0x000000a1ffa1723e */ /* 0x000fca00000010ff */
[----:B------:R1:W-:Y:S01]  /*59d0*/  @P2 STG.E.U16 desc[UR36][R4.64+0x12], R161 ;  /* 0x000012a104002986 */ /* 0x0003e2000c101524 */
[----:B------:R-:W-:Y:S05]  /*59e0*/  @!P1 BRA `(.L_x_45) ;  /* 0x0000000000049947 */ /* 0x000fea0003800000 */
[----:B------:R2:W5:Y:S02]  /*59f0*/  LDG.E.LTC128B.U16 R23, desc[UR36][R8.64+0x10] ;  /* 0x0000102408177981 */ /* 0x000564000c1e1520 */
.L_x_45:
[----:B------:R-:W-:Y:S05]  /*5a00*/  BSYNC B1 ;  /* 0x0000000000017941 */ /* 0x000fea0003800000 */
.L_x_44:
        /* <DEDUP_REMOVED lines=10> */
.L_x_47:
[----:B------:R-:W-:Y:S05]  /*5ab0*/  BSYNC B1 ;  /* 0x0000000000017941 */ /* 0x000fea0003800000 */
.L_x_46:
        /* <DEDUP_REMOVED lines=10> */
.L_x_49:
[----:B------:R-:W-:Y:S05]  /*5b60*/  BSYNC B1 ;  /* 0x0000000000017941 */ /* 0x000fea0003800000 */
.L_x_48:
[----:B------:R-:W3:Y:S01]  /*5b70*/  LDL.LU R162, [R1+0x20] ;  /* 0x0000200001a27983 */ /* 0x000ee20000300800 */
[----:B-1---5:R-:W-:Y:S01]  /*5b80*/  SHF.L.U32 R161, R23, 0x10, RZ ;  /* 0x0000001017a17819 */ /* 0x022fe200000006ff */
[----:B------:R-:W-:Y:S01]  /*5b90*/  BSSY B1, `(.L_x_50) ;  /* 0x0000008000017945 */ /* 0x000fe20003800000 */
[----:B------:R-:W-:-:S03]  /*5ba0*/  ISETP.GT.AND P2, PT, R0, 0x11, P3 ;  /* 0x000000110000780c */ /* 0x000fc60001f44270 */
[----:B------:R-:W-:-:S04]  /*5bb0*/  FMUL R161, R161, R16 ;  /* 0x00000010a1a17220 */ /* 0x000fc80000400000 */
[----:B---3--:R-:W-:-:S05]  /*5bc0*/  FFMA R161, R162, R2, R161 ;  /* 0x00000002a2a17223 */ /* 0x008fca00000000a1 */
[----:B------:R-:W-:-:S05]  /*5bd0*/  F2FP.BF16.F32.PACK_AB R161, RZ, R161 ;  /* 0x000000a1ffa1723e */ /* 0x000fca00000010ff */
[----:B------:R1:W-:Y:S01]  /*5be0*/  @P1 STG.E.U16 desc[UR36][R4.64+0x20], R161 ;  /* 0x000020a104001986 */ /* 0x0003e2000c101524 */
[----:B------:R-:W-:Y:S05]  /*5bf0*/  @!P2 BRA `(.L_x_51) ;  /* 0x000000000004a947 */ /* 0x000fea0003800000 */
[----:B------:R3:W5:Y:S02]  /*5c00*/  LDG.E.LTC128B.U16 R23, desc[UR36][R10.64+0x22] ;  /* 0x000022240a177981 */ /* 0x000764000c1e1520 */
.L_x_51:
[----:B------:R-:W-:Y:S05]  /*5c10*/  BSYNC B1 ;  /* 0x0000000000017941 */ /* 0x000fea0003800000 */
.L_x_50:
        /* <DEDUP_REMOVED lines=10> */
.L_x_53:
[----:B------:R-:W-:Y:S05]  /*5cc0*/  BSYNC B1 ;  /* 0x0000000000017941 */ /* 0x000fea0003800000 */
.L_x_52:
        /* <DEDUP_REMOVED lines=10> */
.L_x_55:
[----:B------:R-:W-:Y:S05]  /*5d70*/  BSYNC B1 ;  /* 0x0000000000017941 */ /* 0x000fea0003800000 */
.L_x_54:
        /* <DEDUP_REMOVED lines=10> */
.L_x_57:
[----:B------:R-:W-:Y:S05]  /*5e20*/  BSYNC B1 ;  /* 0x0000000000017941 */ /* 0x000fea0003800000 */
.L_x_56:
        /* <DEDUP_REMOVED lines=10> */
.L_x_59:
[----:B------:R-:W-:Y:S05]  /*5ed0*/  BSYNC B1 ;  /* 0x0000000000017941 */ /* 0x000fea0003800000 */
.L_x_58:
        /* <DEDUP_REMOVED lines=10> */
.L_x_61:
[----:B------:R-:W-:Y:S05]  /*5f80*/  BSYNC B1 ;  /* 0x0000000000017941 */ /* 0x000fea0003800000 */
.L_x_60:
        /* <DEDUP_REMOVED lines=10> */
.L_x_63:
[----:B------:R-:W-:Y:S05]  /*6030*/  BSYNC B1 ;  /* 0x0000000000017941 */ /* 0x000fea0003800000 */
.L_x_62:
        /* <DEDUP_REMOVED lines=10> */
.L_x_65:
[----:B------:R-:W-:Y:S05]  /*60e0*/  BSYNC B1 ;  /* 0x0000000000017941 */ /* 0x000fea0003800000 */
.L_x_64:
        /* <DEDUP_REMOVED lines=10> */
.L_x_67:
[----:B------:R-:W-:Y:S05]  /*6190*/  BSYNC B1 ;  /* 0x0000000000017941 */ /* 0x000fea0003800000 */
.L_x_66:
[----:B------:R-:W2:Y:S01]  /*61a0*/  LDL.LU R162, [R1+0x44] ;  /* 0x0000440001a27983 */ /* 0x000ea20000300800 */
[----:B-1---5:R-:W-:Y:S01]  /*61b0*/  SHF.L.U32 R161, R23, 0x10, RZ ;  /* 0x0000001017a17819 */ /* 0x022fe200000006ff */
[----:B------:R-:W-:Y:S01]  /*61c0*/  BSSY B1, `(.L_x_68) ;  /* 0x0000008000017945 */ /* 0x000fe20003800000 */
[----:B------:R-:W-:-:S03]  /*61d0*/  ISETP.GT.AND P1, PT, R0, 0x20, P0 ;  /* 0x000000200000780c */ /* 0x000fc60000724270 */
[----:B------:R-:W-:-:S04]  /*61e0*/  FMUL R161, R161, R16 ;  /* 0x00000010a1a17220 */ /* 0x000fc80000400000 */
[----:B--2---:R-:W-:-:S05]  /*61f0*/  FFMA R161, R162, R2, R161 ;  /* 0x00000002a2a17223 */ /* 0x004fca00000000a1 */
[----:B------:R-:W-:-:S05]  /*6200*/  F2FP.BF16.F32.PACK_AB R161, RZ, R161 ;  /* 0x000000a1ffa1723e */ /* 0x000fca00000010ff */
[----:B------:R1:W-:Y:S01]  /*6210*/  @P2 STG.E.U16 desc[UR36][R4.64+0x42], R161 ;  /* 0x000042a104002986 */ /* 0x0003e2000c101524 */
[----:B------:R-:W-:Y:S05]  /*6220*/  @!P1 BRA `(.L_x_69) ;  /* 0x0000000000049947 */ /* 0x000fea0003800000 */
[----:B------:R2:W5:Y:S02]  /*6230*/  LDG.E.LTC128B.U16 R23, desc[UR36][R8.64+0x40] ;  /* 0x0000402408177981 */ /* 0x000564000c1e1520 */
.L_x_69:
[----:B------:R-:W-:Y:S05]  /*6240*/  BSYNC B1 ;  /* 0x0000000000017941 */ /* 0x000fea0003800000 */
.L_x_68:
        /* <DEDUP_REMOVED lines=10> */
.L_x_71:
[----:B------:R-:W-:Y:S05]  /*62f0*/  BSYNC B1 ;  /* 0x0000000000017941 */ /* 0x000fea0003800000 */
.L_x_70:
        /* <DEDUP_REMOVED lines=10> */
.L_x_73:
[----:B------:R-:W-:Y:S05]  /*63a0*/  BSYNC B1 ;  /* 0x0000000000017941 */ /* 0x000fea0003800000 */
.L_x_72:
        /* <DEDUP_REMOVED lines=10> */
.L_x_75:
[----:B------:R-:W-:Y:S05]  /*6450*/  BSYNC B1 ;  /* 0x0000000000017941 */ /* 0x000fea0003800000 */
.L_x_74:
        /* <DEDUP_REMOVED lines=10> */
.L_x_77:
[----:B------:R-:W-:Y:S05]  /*6500*/  BSYNC B1 ;  /* 0x0000000000017941 */ /* 0x000fea0003800000 */
.L_x_76:
        /* <DEDUP_REMOVED lines=10> */
.L_x_79:
[----:B------:R-:W-:Y:S05]  /*65b0*/  BSYNC B1 ;  /* 0x0000000000017941 */ /* 0x000fea0003800000 */
.L_x_78:
        /* <DEDUP_REMOVED lines=10> */
.L_x_81:
[----:B------:R-:W-:Y:S05]  /*6660*/  BSYNC B1 ;  /* 0x0000000000017941 */ /* 0x000fea0003800000 */
.L_x_80:
        /* <DEDUP_REMOVED lines=10> */
.L_x_83:
[----:B------:R-:W-:Y:S05]  /*6710*/  BSYNC B1 ;  /* 0x0000000000017941 */ /* 0x000fea0003800000 */
.L_x_82:
        /* <DEDUP_REMOVED lines=10> */
.L_x_85:
[----:B------:R-:W-:Y:S05]  /*67c0*/  BSYNC B1 ;  /* 0x0000000000017941 */ /* 0x000fea0003800000 */
.L_x_84:
        /* <DEDUP_REMOVED lines=10> */
.L_x_87:
[----:B------:R-:W-:Y:S05]  /*6870*/  BSYNC B1 ;  /* 0x0000000000017941 */ /* 0x000fea0003800000 */
.L_x_86:
        /* <DEDUP_REMOVED lines=10> */
.L_x_89:
[----:B------:R-:W-:Y:S05]  /*6920*/  BSYNC B1 ;  /* 0x0000000000017941 */ /* 0x000fea0003800000 */
.L_x_88:
        /* <DEDUP_REMOVED lines=10> */
.L_x_91:
[----:B------:R-:W-:Y:S05]  /*69d0*/  BSYNC B1 ;  /* 0x0000000000017941 */ /* 0x000fea0003800000 */
.L_x_90:
        /* <DEDUP_REMOVED lines=10> */
.L_x_93:
[----:B------:R-:W-:Y:S05]  /*6a80*/  BSYNC B1 ;  /* 0x0000000000017941 */ /* 0x000fea0003800000 */
.L_x_92:
        /* <DEDUP_REMOVED lines=10> */
.L_x_95:
[----:B------:R-:W-:Y:S05]  /*6b30*/  BSYNC B1 ;  /* 0x0000000000017941 */ /* 0x000fea0003800000 */
.L_x_94:
        /* <DEDUP_REMOVED lines=10> */
.L_x_97:
[----:B------:R-:W-:Y:S05]  /*6be0*/  BSYNC B1 ;  /* 0x0000000000017941 */ /* 0x000fea0003800000 */
.L_x_96:
        /* <DEDUP_REMOVED lines=10> */
.L_x_99:
[----:B------:R-:W-:Y:S05]  /*6c90*/  BSYNC B1 ;  /* 0x0000000000017941 */ /* 0x000fea0003800000 */
.L_x_98:
        /* <DEDUP_REMOVED lines=10> */
.L_x_101:
[----:B------:R-:W-:Y:S05]  /*6d40*/  BSYNC B1 ;  /* 0x0000000000017941 */ /* 0x000fea0003800000 */
.L_x_100:
        /* <DEDUP_REMOVED lines=10> */
.L_x_103:
[----:B------:R-:W-:Y:S05]  /*6df0*/  BSYNC B1 ;  /* 0x0000000000017941 */ /* 0x000fea0003800000 */
.L_x_102:
        /* <DEDUP_REMOVED lines=10> */
.L_x_105:
[----:B------:R-:W-:Y:S05]  /*6ea0*/  BSYNC B1 ;  /* 0x0000000000017941 */ /* 0x000fea0003800000 */
.L_x_104:
        /* <DEDUP_REMOVED lines=10> */
.L_x_107:
[----:B------:R-:W-:Y:S05]  /*6f50*/  BSYNC B1 ;  /* 0x0000000000017941 */ /* 0x000fea0003800000 */
.L_x_106:
        /* <DEDUP_REMOVED lines=10> */
.L_x_109:
[----:B------:R-:W-:Y:S05]  /*7000*/  BSYNC B1 ;  /* 0x0000000000017941 */ /* 0x000fea0003800000 */
.L_x_108:
        /* <DEDUP_REMOVED lines=10> */
.L_x_111:
[----:B------:R-:W-:Y:S05]  /*70b0*/  BSYNC B1 ;  /* 0x0000000000017941 */ /* 0x000fea0003800000 */
.L_x_110:
        /* <DEDUP_REMOVED lines=10> */
.L_x_113:
[----:B------:R-:W-:Y:S05]  /*7160*/  BSYNC B1 ;  /* 0x0000000000017941 */ /* 0x000fea0003800000 */
.L_x_112:
        /* <DEDUP_REMOVED lines=10> */
.L_x_115:
[----:B------:R-:W-:Y:S05]  /*7210*/  BSYNC B1 ;  /* 0x0000000000017941 */ /* 0x000fea0003800000 */
.L_x_114:
        /* <DEDUP_REMOVED lines=10> */
.L_x_117:
[----:B------:R-:W-:Y:S05]  /*72c0*/  BSYNC B1 ;  /* 0x0000000000017941 */ /* 0x000fea0003800000 */
.L_x_116:
        /* <DEDUP_REMOVED lines=10> */
.L_x_119:
[----:B------:R-:W-:Y:S05]  /*7370*/  BSYNC B1 ;  /* 0x0000000000017941 */ /* 0x000fea0003800000 */
.L_x_118:
        /* <DEDUP_REMOVED lines=10> */
.L_x_121:
[----:B------:R-:W-:Y:S05]  /*7420*/  BSYNC B1 ;  /* 0x0000000000017941 */ /* 0x000fea0003800000 */
.L_x_120:
        /* <DEDUP_REMOVED lines=10> */
.L_x_123:
[----:B------:R-:W-:Y:S05]  /*74d0*/  BSYNC B1 ;  /* 0x0000000000017941 */ /* 0x000fea0003800000 */
.L_x_122:
        /* <DEDUP_REMOVED lines=10> */
.L_x_125:
[----:B------:R-:W-:Y:S05]  /*7580*/  BSYNC B1 ;  /* 0x0000000000017941 */ /* 0x000fea0003800000 */
.L_x_124:
        /* <DEDUP_REMOVED lines=10> */
.L_x_127:
[----:B------:R-:W-:Y:S05]  /*7630*/  BSYNC B1 ;  /* 0x0000000000017941 */ /* 0x000fea0003800000 */
.L_x_126:
        /* <DEDUP_REMOVED lines=10> */
.L_x_129:
[----:B------:R-:W-:Y:S05]  /*76e0*/  BSYNC B1 ;  /* 0x0000000000017941 */ /* 0x000fea0003800000 */
.L_x_128:
        /* <DEDUP_REMOVED lines=10> */
.L_x_131:
[----:B------:R-:W-:Y:S05]  /*7790*/  BSYNC B1 ;  /* 0x0000000000017941 */ /* 0x000fea0003800000 */
.L_x_130:
        /* <DEDUP_REMOVED lines=10> */
.L_x_133:
[----:B------:R-:W-:Y:S05]  /*7840*/  BSYNC B1 ;  /* 0x0000000000017941 */ /* 0x000fea0003800000 */
.L_x_132:
        /* <DEDUP_REMOVED lines=10> */
.L_x_135:
[----:B------:R-:W-:Y:S05]  /*78f0*/  BSYNC B1 ;  /* 0x0000000000017941 */ /* 0x000fea0003800000 */
.L_x_134:
        /* <DEDUP_REMOVED lines=10> */
.L_x_137:
[----:B------:R-:W-:Y:S05]  /*79a0*/  BSYNC B1 ;  /* 0x0000000000017941 */ /* 0x000fea0003800000 */
.L_x_136:
        /* <DEDUP_REMOVED lines=10> */
.L_x_139:
[----:B------:R-:W-:Y:S05]  /*7a50*/  BSYNC B1 ;  /* 0x0000000000017941 */ /* 0x000fea0003800000 */
.L_x_138:
        /* <DEDUP_REMOVED lines=10> */
.L_x_141:
[----:B------:R-:W-:Y:S05]  /*7b00*/  BSYNC B1 ;  /* 0x0000000000017941 */ /* 0x000fea0003800000 */
.L_x_140:
        /* <DEDUP_REMOVED lines=10> */
.L_x_143:
[----:B------:R-:W-:Y:S05]  /*7bb0*/  BSYNC B1 ;  /* 0x0000000000017941 */ /* 0x000fea0003800000 */
.L_x_142:
        /* <DEDUP_REMOVED lines=10> */
.L_x_145:
[----:B------:R-:W-:Y:S05]  /*7c60*/  BSYNC B1 ;  /* 0x0000000000017941 */ /* 0x000fea0003800000 */
.L_x_144:
        /* <DEDUP_REMOVED lines=10> */
.L_x_147:
[----:B------:R-:W-:Y:S05]  /*7d10*/  BSYNC B1 ;  /* 0x0000000000017941 */ /* 0x000fea0003800000 */
.L_x_146:
        /* <DEDUP_REMOVED lines=10> */
.L_x_149:
[----:B------:R-:W-:Y:S05]  /*7dc0*/  BSYNC B1 ;  /* 0x0000000000017941 */ /* 0x000fea0003800000 */
.L_x_148:
        /* <DEDUP_REMOVED lines=10> */
.L_x_151:
[----:B------:R-:W-:Y:S05]  /*7e70*/  BSYNC B1 ;  /* 0x0000000000017941 */ /* 0x000fea0003800000 */
.L_x_150:
        /* <DEDUP_REMOVED lines=10> */
.L_x_153:
[----:B------:R-:W-:Y:S05]  /*7f20*/  BSYNC B1 ;  /* 0x0000000000017941 */ /* 0x000fea0003800000 */
.L_x_152:
        /* <DEDUP_REMOVED lines=10> */
.L_x_155:
[----:B------:R-:W-:Y:S05]  /*7fd0*/  BSYNC B1 ;  /* 0x0000000000017941 */ /* 0x000fea0003800000 */
.L_x_154:
        /* <DEDUP_REMOVED lines=10> */
.L_x_157:
[----:B------:R-:W-:Y:S05]  /*8080*/  BSYNC B1 ;  /* 0x0000000000017941 */ /* 0x000fea0003800000 */
.L_x_156:
        /* <DEDUP_REMOVED lines=10> */
.L_x_159:
[----:B------:R-:W-:Y:S05]  /*8130*/  BSYNC B1 ;  /* 0x0000000000017941 */ /* 0x000fea0003800000 */
.L_x_158:
        /* <DEDUP_REMOVED lines=10> */
.L_x_161:
[----:B------:R-:W-:Y:S05]  /*81e0*/  BSYNC B1 ;  /* 0x0000000000017941 */ /* 0x000fea0003800000 */
.L_x_160:
        /* <DEDUP_REMOVED lines=10> */
.L_x_163:
[----:B------:R-:W-:Y:S05]  /*8290*/  BSYNC B1 ;  /* 0x0000000000017941 */ /* 0x000fea0003800000 */
.L_x_162:
        /* <DEDUP_REMOVED lines=10> */
.L_x_165:
[----:B------:R-:W-:Y:S05]  /*8340*/  BSYNC B1 ;  /* 0x0000000000017941 */ /* 0x000fea0003800000 */
.L_x_164:
        /* <DEDUP_REMOVED lines=10> */
.L_x_167:
[----:B------:R-:W-:Y:S05]  /*83f0*/  BSYNC B1 ;  /* 0x0000000000017941 */ /* 0x000fea0003800000 */
.L_x_166:
        /* <DEDUP_REMOVED lines=10> */
.L_x_169:
[----:B------:R-:W-:Y:S05]  /*84a0*/  BSYNC B1 ;  /* 0x0000000000017941 */ /* 0x000fea0003800000 */
.L_x_168:
        /* <DEDUP_REMOVED lines=10> */
.L_x_171:
[----:B------:R-:W-:Y:S05]  /*8550*/  BSYNC B1 ;  /* 0x0000000000017941 */ /* 0x000fea0003800000 */
.L_x_170:
        /* <DEDUP_REMOVED lines=10> */
.L_x_173:
[----:B------:R-:W-:Y:S05]  /*8600*/  BSYNC B1 ;  /* 0x0000000000017941 */ /* 0x000fea0003800000 */
.L_x_172:
        /* <DEDUP_REMOVED lines=10> */
.L_x_175:
[----:B------:R-:W-:Y:S05]  /*86b0*/  BSYNC B1 ;  /* 0x0000000000017941 */ /* 0x000fea0003800000 */
.L_x_174:
        /* <DEDUP_REMOVED lines=10> */
.L_x_177:
[----:B------:R-:W-:Y:S05]  /*8760*/  BSYNC B1 ;  /* 0x0000000000017941 */ /* 0x000fea0003800000 */
.L_x_176:
        /* <DEDUP_REMOVED lines=10> */
.L_x_179:
[----:B------:R-:W-:Y:S05]  /*8810*/  BSYNC B1 ;  /* 0x0000000000017941 */ /* 0x000fea0003800000 */
.L_x_178:
        /* <DEDUP_REMOVED lines=10> */
.L_x_181:
[----:B------:R-:W-:Y:S05]  /*88c0*/  BSYNC B1 ;  /* 0x0000000000017941 */ /* 0x000fea0003800000 */
.L_x_180:
        /* <DEDUP_REMOVED lines=10> */
.L_x_183:
[----:B------:R-:W-:Y:S05]  /*8970*/  BSYNC B1 ;  /* 0x0000000000017941 */ /* 0x000fea0003800000 */
.L_x_182:
        /* <DEDUP_REMOVED lines=10> */
.L_x_185:
[----:B------:R-:W-:Y:S05]  /*8a20*/  BSYNC B1 ;  /* 0x0000000000017941 */ /* 0x000fea0003800000 */
.L_x_184:
        /* <DEDUP_REMOVED lines=10> */
.L_x_187:
[----:B------:R-:W-:Y:S05]  /*8ad0*/  BSYNC B1 ;  /* 0x0000000000017941 */ /* 0x000fea0003800000 */
.L_x_186:
        /* <DEDUP_REMOVED lines=10> */
.L_x_189:
[----:B------:R-:W-:Y:S05]  /*8b80*/  BSYNC B1 ;  /* 0x0000000000017941 */ /* 0x000fea0003800000 */
.L_x_188:
        /* <DEDUP_REMOVED lines=10> */
.L_x_191:
[----:B------:R-:W-:Y:S05]  /*8c30*/  BSYNC B1 ;  /* 0x0000000000017941 */ /* 0x000fea0003800000 */
.L_x_190:
        /* <DEDUP_REMOVED lines=10> */
.L_x_193:
[----:B------:R-:W-:Y:S05]  /*8ce0*/  BSYNC B1 ;  /* 0x0000000000017941 */ /* 0x000fea0003800000 */
.L_x_192:
        /* <DEDUP_REMOVED lines=10> */
.L_x_195:
[----:B------:R-:W-:Y:S05]  /*8d90*/  BSYNC B1 ;  /* 0x0000000000017941 */ /* 0x000fea0003800000 */
.L_x_194:
        /* <DEDUP_REMOVED lines=10> */
.L_x_197:
[----:B------:R-:W-:Y:S05]  /*8e40*/  BSYNC B1 ;  /* 0x0000000000017941 */ /* 0x000fea0003800000 */
.L_x_196:
        /* <DEDUP_REMOVED lines=10> */
.L_x_199:
[----:B------:R-:W-:Y:S05]  /*8ef0*/  BSYNC B1 ;  /* 0x0000000000017941 */ /* 0x000fea0003800000 */
.L_x_198:
        /* <DEDUP_REMOVED lines=10> */
.L_x_201:
[----:B------:R-:W-:Y:S05]  /*8fa0*/  BSYNC B1 ;  /* 0x0000000000017941 */ /* 0x000fea0003800000 */
.L_x_200:
        /* <DEDUP_REMOVED lines=10> */
.L_x_203:
[----:B------:R-:W-:Y:S05]  /*9050*/  BSYNC B1 ;  /* 0x0000000000017941 */ /* 0x000fea0003800000 */
.L_x_202:
        /* <DEDUP_REMOVED lines=10> */
.L_x_205:
[----:B------:R-:W-:Y:S05]  /*9100*/  BSYNC B1 ;  /* 0x0000000000017941 */ /* 0x000fea0003800000 */
.L_x_204:
        /* <DEDUP_REMOVED lines=10> */
.L_x_207:
[----:B------:R-:W-:Y:S05]  /*91b0*/  BSYNC B1 ;  /* 0x0000000000017941 */ /* 0x000fea0003800000 */
.L_x_206:
        /* <DEDUP_REMOVED lines=10> */
.L_x_209:
[----:B------:R-:W-:Y:S05]  /*9260*/  BSYNC B1 ;  /* 0x0000000000017941 */ /* 0x000fea0003800000 */
.L_x_208:
        /* <DEDUP_REMOVED lines=10> */
.L_x_211:
[----:B------:R-:W-:Y:S05]  /*9310*/  BSYNC B1 ;  /* 0x0000000000017941 */ /* 0x000fea0003800000 */
.L_x_210:
        /* <DEDUP_REMOVED lines=10> */
.L_x_213:
[----:B------:R-:W-:Y:S05]  /*93c0*/  BSYNC B1 ;  /* 0x0000000000017941 */ /* 0x000fea0003800000 */
.L_x_212:
        /* <DEDUP_REMOVED lines=10> */
.L_x_215:
[----:B------:R-:W-:Y:S05]  /*9470*/  BSYNC B1 ;  /* 0x0000000000017941 */ /* 0x000fea0003800000 */
.L_x_214:
        /* <DEDUP_REMOVED lines=10> */
.L_x_217:
[----:B------:R-:W-:Y:S05]  /*9520*/  BSYNC B1 ;  /* 0x0000000000017941 */ /* 0x000fea0003800000 */
.L_x_216:
        /* <DEDUP_REMOVED lines=10> */
.L_x_219:
[----:B------:R-:W-:Y:S05]  /*95d0*/  BSYNC B1 ;  /* 0x0000000000017941 */ /* 0x000fea0003800000 */
.L_x_218:
        /* <DEDUP_REMOVED lines=10> */
.L_x_221:
[----:B------:R-:W-:Y:S05]  /*9680*/  BSYNC B1 ;  /* 0x0000000000017941 */ /* 0x000fea0003800000 */
.L_x_220:
        /* <DEDUP_REMOVED lines=10> */
.L_x_223:
[----:B------:R-:W-:Y:S05]  /*9730*/  BSYNC B1 ;  /* 0x0000000000017941 */ /* 0x000fea0003800000 */
.L_x_222:
        /* <DEDUP_REMOVED lines=10> */
.L_x_225:
[----:B------:R-:W-:Y:S05]  /*97e0*/  BSYNC B1 ;  /* 0x0000000000017941 */ /* 0x000fea0003800000 */
.L_x_224:
        /* <DEDUP_REMOVED lines=10> */
.L_x_227:
[----:B------:R-:W-:Y:S05]  /*9890*/  BSYNC B1 ;  /* 0x0000000000017941 */ /* 0x000fea0003800000 */
.L_x_226:
        /* <DEDUP_REMOVED lines=10> */
.L_x_229:
[----:B------:R-:W-:Y:S05]  /*9940*/  BSYNC B1 ;  /* 0x0000000000017941 */ /* 0x000fea0003800000 */
.L_x_228:
        /* <DEDUP_REMOVED lines=10> */
.L_x_231:
[----:B------:R-:W-:Y:S05]  /*99f0*/  BSYNC B1 ;  /* 0x0000000000017941 */ /* 0x000fea0003800000 */
.L_x_230:
        /* <DEDUP_REMOVED lines=10> */
.L_x_233:
[----:B------:R-:W-:Y:S05]  /*9aa0*/  BSYNC B1 ;  /* 0x0000000000017941 */ /* 0x000fea0003800000 */
.L_x_232:
        /* <DEDUP_REMOVED lines=10> */
.L_x_235:
[----:B------:R-:W-:Y:S05]  /*9b50*/  BSYNC B1 ;  /* 0x0000000000017941 */ /* 0x000fea0003800000 */
.L_x_234:
        /* <DEDUP_REMOVED lines=10> */
.L_x_237:
[----:B------:R-:W-:Y:S05]  /*9c00*/  BSYNC B1 ;  /* 0x0000000000017941 */ /* 0x000fea0003800000 */
.L_x_236:
        /* <DEDUP_REMOVED lines=10> */
.L_x_239:
[----:B------:R-:W-:Y:S05]  /*9cb0*/  BSYNC B1 ;  /* 0x0000000000017941 */ /* 0x000fea0003800000 */
.L_x_238:
        /* <DEDUP_REMOVED lines=10> */
.L_x_241:
[----:B------:R-:W-:Y:S05]  /*9d60*/  BSYNC B1 ;  /* 0x0000000000017941 */ /* 0x000fea0003800000 */
.L_x_240:
        /* <DEDUP_REMOVED lines=10> */
.L_x_243:
[----:B------:R-:W-:Y:S05]  /*9e10*/  BSYNC B1 ;  /* 0x0000000000017941 */ /* 0x000fea0003800000 */
.L_x_242:
        /* <DEDUP_REMOVED lines=10> */
.L_x_245:
[----:B------:R-:W-:Y:S05]  /*9ec0*/  BSYNC B1 ;  /* 0x0000000000017941 */ /* 0x000fea0003800000 */
.L_x_244:
        /* <DEDUP_REMOVED lines=10> */
.L_x_247:
[----:B------:R-:W-:Y:S05]  /*9f70*/  BSYNC B1 ;  /* 0x0000000000017941 */ /* 0x000fea0003800000 */
.L_x_246:
        /* <DEDUP_REMOVED lines=10> */
.L_x_249:
[----:B------:R-:W-:Y:S05]  /*a020*/  BSYNC B1 ;  /* 0x0000000000017941 */ /* 0x000fea0003800000 */
.L_x_248:
        /* <DEDUP_REMOVED lines=10> */
.L_x_251:
[----:B------:R-:W-:Y:S05]  /*a0d0*/  BSYNC B1 ;  /* 0x0000000000017941 */ /* 0x000fea0003800000 */
.L_x_250:
        /* <DEDUP_REMOVED lines=10> */
.L_x_253:
[----:B------:R-:W-:Y:S05]  /*a180*/  BSYNC B1 ;  /* 0x0000000000017941 */ /* 0x000fea0003800000 */
.L_x_252:
        /* <DEDUP_REMOVED lines=10> */
.L_x_255:
[----:B------:R-:W-:Y:S05]  /*a230*/  BSYNC B1 ;  /* 0x0000000000017941 */ /* 0x000fea0003800000 */
.L_x_254:
        /* <DEDUP_REMOVED lines=10> */
.L_x_257:
[----:B------:R-:W-:Y:S05]  /*a2e0*/  BSYNC B1 ;  /* 0x0000000000017941 */ /* 0x000fea0003800000 */
.L_x_256:
        /* <DEDUP_REMOVED lines=10> */
.L_x_259:
[----:B------:R-:W-:Y:S05]  /*a390*/  BSYNC B1 ;  /* 0x0000000000017941 */ /* 0x000fea0003800000 */
.L_x_258:
        /* <DEDUP_REMOVED lines=10> */
.L_x_261:
[----:B------:R-:W-:Y:S05]  /*a440*/  BSYNC B1 ;  /* 0x0000000000017941 */ /* 0x000fea0003800000 */
.L_x_260:
        /* <DEDUP_REMOVED lines=10> */
.L_x_263:
[----:B------:R-:W-:Y:S05]  /*a4f0*/  BSYNC B1 ;  /* 0x0000000000017941 */ /* 0x000fea0003800000 */
.L_x_262:
        /* <DEDUP_REMOVED lines=10> */
.L_x_265:
[----:B------:R-:W-:Y:S05]  /*a5a0*/  BSYNC B1 ;  /* 0x0000000000017941 */ /* 0x000fea0003800000 */
.L_x_264:
        /* <DEDUP_REMOVED lines=10> */
.L_x_267:
[----:B------:R-:W-:Y:S05]  /*a650*/  BSYNC B1 ;  /* 0x0000000000017941 */ /* 0x000fea0003800000 */
.L_x_266:
        /* <DEDUP_REMOVED lines=10> */
.L_x_269:
[----:B------:R-:W-:Y:S05]  /*a700*/  BSYNC B1 ;  /* 0x0000000000017941 */ /* 0x000fea0003800000 */
.L_x_268:
        /* <DEDUP_REMOVED lines=10> */
.L_x_271:
[----:B------:R-:W-:Y:S05]  /*a7b0*/  BSYNC B1 ;  /* 0x0000000000017941 */ /* 0x000fea0003800000 */
.L_x_270:
        /* <DEDUP_REMOVED lines=10> */
.L_x_273:
[----:B------:R-:W-:Y:S05]  /*a860*/  BSYNC B1 ;  /* 0x0000000000017941 */ /* 0x000fea0003800000 */
.L_x_272:
        /* <DEDUP_REMOVED lines=10> */
.L_x_275:
[----:B------:R-:W-:Y:S05]  /*a910*/  BSYNC B1 ;  /* 0x0000000000017941 */ /* 0x000fea0003800000 */
.L_x_274:
        /* <DEDUP_REMOVED lines=10> */
.L_x_277:
[----:B------:R-:W-:Y:S05]  /*a9c0*/  BSYNC B1 ;  /* 0x0000000000017941 */ /* 0x000fea0003800000 */
.L_x_276:
        /* <DEDUP_REMOVED lines=10> */
.L_x_279:
[----:B------:R-:W-:Y:S05]  /*aa70*/  BSYNC B1 ;  /* 0x0000000000017941 */ /* 0x000fea0003800000 */
.L_x_278:
        /* <DEDUP_REMOVED lines=10> */
.L_x_281:
[----:B------:R-:W-:Y:S05]  /*ab20*/  BSYNC B1 ;  /* 0x0000000000017941 */ /* 0x000fea0003800000 */
.L_x_280:
        /* <DEDUP_REMOVED lines=10> */
.L_x_283:
[----:B------:R-:W-:Y:S05]  /*abd0*/  BSYNC B1 ;  /* 0x0000000000017941 */ /* 0x000fea0003800000 */
.L_x_282:
[----:B0-234-:R-:W2:Y:S01]  /*abe0*/  LDL.LU R10, [R1+0x1f4] ;  /* 0x0001f400010a7983 */ /* 0x01dea20000300800 */
[----:B-----5:R-:W-:Y:S01]  /*abf0*/  SHF.L.U32 R11, R23, 0x10, RZ ;  /* 0x00000010170b7819 */ /* 0x020fe200000006ff */
        /* <DEDUP_REMOVED lines=8> */
.L_x_285:
[----:B------:R-:W-:Y:S05]  /*ac80*/  BSYNC B1 ;  /* 0x0000000000017941 */ /* 0x000fea0003800000 */
.L_x_284:
[----:B------:R-:W3:Y:S01]  /*ac90*/  LDL.LU R10, [R1+0x1f8] ;  /* 0x0001f800010a7983 */ /* 0x000ee20000300800 */
[----:B0----5:R-:W-:Y:S01]  /*aca0*/  IMAD.U32 R11, R23, 0x10000, RZ ;  /* 0x00010000170b7824 */ /* 0x021fe200078e00ff */
[----:B------:R-:W-:Y:S01]  /*acb0*/  ISETP.GT.AND P1, PT, R0, 0xf9, P0 ;  /* 0x000000f90000780c */ /* 0x000fe20000724270 */
[----:B------:R-:W-:Y:S01]  /*acc0*/  BSSY B1, `(.L_x_286) ;  /* 0x000000a000017945 */ /* 0x000fe20003800000 */
[----:B------:R-:W-:Y:S01]  /*acd0*/  IADD3 R169, P0, R3, 0x80, RZ ;  /* 0x0000008003a97810 */ /* 0x000fe20007f1e0ff */
[----:B------:R-:W-:-:S04]  /*ace0*/  FMUL R11, R11, R16 ;  /* 0x000000100b0b7220 */ /* 0x000fc80000400000 */
[----:B---3--:R-:W-:-:S05]  /*acf0*/  FFMA R11, R10, R2, R11 ;  /* 0x000000020a0b7223 */ /* 0x008fca000000000b */
[----:B------:R-:W-:-:S04]  /*ad00*/  F2FP.BF16.F32.PACK_AB R11, RZ, R11 ;  /* 0x0000000bff0b723e */ /* 0x000fc800000010ff */
[----:B------:R-:W-:Y:S01]  /*ad10*/  PRMT R3, R11, 0x7610, R3 ;  /* 0x000076100b037816 */ /* 0x000fe20000000003 */
[----:B------:R-:W-:-:S04]  /*ad20*/  IMAD.X R11, RZ, RZ, UR7, P0 ;  /* 0x00000007ff0b7e24 */ /* 0x000fc800080e06ff */
[----:B------:R0:W-:Y:S01]  /*ad30*/  @P2 STG.E.U16 desc[UR36][R6.64+0x1f0], R3 ;  /* 0x0001f00306002986 */ /* 0x0001e2000c101524 */
[----:B------:R-:W-:Y:S05]  /*ad40*/  @!P1 BRA `(.L_x_287) ;  /* 0x0000000000049947 */ /* 0x000fea0003800000 */
[----:B------:R3:W5:Y:S02]  /*ad50*/  LDG.E.LTC128B.U16 R23, desc[UR36][R8.64+0x1f2] ;  /* 0x0001f22408177981 */ /* 0x000764000c1e1520 */
.L_x_287:
[----:B------:R-:W-:Y:S05]  /*ad60*/  BSYNC B1 ;  /* 0x0000000000017941 */ /* 0x000fea0003800000 */
.L_x_286:
[----:B------:R-:W4:Y:S01]  /*ad70*/  LDL.LU R10, [R1+0x1fc] ;  /* 0x0001fc00010a7983 */ /* 0x000f220000300800 */
[----:B0----5:R-:W-:Y:S01]  /*ad80*/  IMAD.U32 R3, R23, 0x10000, RZ ;  /* 0x0001000017037824 */ /* 0x021fe200078e00ff */
[----:B------:R-:W-:Y:S01]  /*ad90*/  ISETP.GT.AND P0, PT, R153, 0x80, PT ;  /* 0x000000809900780c */ /* 0x000fe20003f04270 */
[----:B--23--:R-:W-:Y:S02]  /*ada0*/  IMAD R8, R11, R14, RZ ;  /* 0x0000000e0b087224 */ /* 0x00cfe400078e02ff */
[----:B------:R-:W-:Y:S01]  /*adb0*/  FMUL R3, R3, R16 ;  /* 0x0000001003037220 */ /* 0x000fe20000400000 */
[----:B------:R-:W-:Y:S01]  /*adc0*/  ISETP.GT.AND P4, PT, R0, RZ, P0 ;  /* 0x000000ff0000720c */ /* 0x000fe20000784270 */
[C---:B------:R-:W-:Y:S02]  /*add0*/  IMAD R167, R169.reuse, R15, R8 ;  /* 0x0000000fa9a77224 */ /* 0x040fe400078e0208 */
[----:B------:R-:W-:-:S04]  /*ade0*/  IMAD.WIDE.U32 R8, R169, R14, R20 ;  /* 0x0000000ea9087225 */ /* 0x000fc800078e0014 */
[----:B------:R-:W-:Y:S02]  /*adf0*/  IMAD.IADD R9, R9, 0x1, R167 ;  /* 0x0000000109097824 */ /* 0x000fe400078e02a7 */
[----:B----4-:R-:W-:Y:S01]  /*ae00*/  FFMA R3, R10, R2, R3 ;  /* 0x000000020a037223 */ /* 0x010fe20000000003 */
[----:B------:R-:W-:-:S04]  /*ae10*/  LEA R10, P2, R8, R12, 0x1 ;  /* 0x0000000c080a7211 */ /* 0x000fc800078408ff */
[----:B------:R-:W-:Y:S02]  /*ae20*/  F2FP.BF16.F32.PACK_AB R3, RZ, R3 ;  /* 0x00000003ff03723e */ /* 0x000fe400000010ff */
[--C-:B------:R-:W-:Y:S02]  /*ae30*/  LEA.HI.X R11, R8, R13, R9.reuse, 0x1, P2 ;  /* 0x0000000d080b7211 */ /* 0x100fe400010f0c09 */
[----:B------:R-:W-:-:S05]  /*ae40*/  PRMT R9, R3, 0x7610, R9 ;  /* 0x0000761003097816 */ /* 0x000fca0000000009 */
[----:B------:R0:W-:Y:S04]  /*ae50*/  @P1 STG.E.U16 desc[UR36][R6.64+0x1f2], R9 ;  /* 0x0001f20906001986 */ /* 0x0001e8000c101524 */
[----:B------:R-:W2:Y:S01]  /*ae60*/  @P4 LDG.E.LTC128B.U16 R23, desc[UR36][R10.64] ;  /* 0x000000240a174981 */ /* 0x000ea2000c1e1520 */
[----:B-1----:R-:W-:Y:S01]  /*ae70*/  IMAD.U32 R161, RZ, RZ, UR8 ;  /* 0x00000008ffa17e24 */ /* 0x002fe2000f8e00ff */
[----:B------:R-:W-:Y:S01]  /*ae80*/  MOV R164, UR9 ;  /* 0x0000000900a47c02 */ /* 0x000fe20008000f00 */
[----:B------:R-:W-:Y:S01]  /*ae90*/  IMAD.U32 R165, RZ, RZ, UR8 ;  /* 0x00000008ffa57e24 */ /* 0x000fe2000f8e00ff */
[----:B------:R-:W-:Y:S01]  /*aea0*/  ISETP.GT.AND P2, PT, R0, 0x1, P0 ;  /* 0x000000010000780c */ /* 0x000fe20000744270 */
[----:B------:R-:W-:Y:S01]  /*aeb0*/  IMAD.SHL.U32 R161, R161, 0x100, RZ ;  /* 0x00000100a1a17824 */ /* 0x000fe200078e00ff */
[----:B------:R-:W-:Y:S01]  /*aec0*/  BSSY B1, `(.L_x_288) ;  /* 0x0000011000017945 */ /* 0x000fe20003800000 */
[----:B0-----:R-:W-:Y:S01]  /*aed0*/  IMAD.WIDE.U32 R8, R169, R14, R18 ;  /* 0x0000000ea9087225 */ /* 0x001fe200078e0012 */
[----:B------:R-:W-:-:S03]  /*aee0*/  SHF.L.U64.HI R165, R165, 0x8, R164 ;  /* 0x00000008a5a57819 */ /* 0x000fc600000102a4 */
[----:B------:R-:W-:Y:S02]  /*aef0*/  IMAD.IADD R9, R167, 0x1, R9 ;  /* 0x00000001a7097824 */ /* 0x000fe400078e0209 */
[----:B------:R-:W-:Y:S01]  /*af00*/  IMAD.WIDE.U32 R162, R22, UR43, R8 ;  /* 0x0000002b16a27c25 */ /* 0x000fe2000f8e0008 */
[----:B------:R-:W-:-:S03]  /*af10*/  IADD3 R8, P1, R161, R4, RZ ;  /* 0x00000004a1087210 */ /* 0x000fc60007f3e0ff */
[----:B------:R-:W-:Y:S01]  /*af20*/  IMAD.IADD R7, R159, 0x1, R163 ;  /* 0x000000019f077824 */ /* 0x000fe200078e02a3 */
[----:B------:R-:W-:Y:S01]  /*af30*/  LEA R6, P3, R162, R12, 0x1 ;  /* 0x0000000ca2067211 */ /* 0x000fe200078608ff */
[----:B------:R-:W-:-:S03]  /*af40*/  IMAD.X R9, R165, 0x1, R5, P1 ;  /* 0x00000001a5097824 */ /* 0x000fc600008e0605 */
[----:B------:R-:W-:Y:S01]  /*af50*/  LEA.HI.X R7, R162, R13, R7, 0x1, P3 ;  /* 0x0000000da2077211 */ /* 0x000fe200018f0c07 */
[----:B--2---:R-:W-:-:S04]  /*af60*/  IMAD.U32 R3, R23, 0x10000, RZ ;  /* 0x0001000017037824 */ /* 0x004fc800078e00ff */
[----:B------:R-:W-:-:S04]  /*af70*/  FMUL R3, R3, R16 ;  /* 0x0000001003037220 */ /* 0x000fc80000400000 */
[----:B------:R-:W-:-:S05]  /*af80*/  FFMA R3, R24, R2, R3 ;  /* 0x0000000218037223 */ /* 0x000fca0000000003 */
[----:B------:R-:W-:-:S05]  /*af90*/  F2FP.BF16.F32.PACK_AB R3, RZ, R3 ;  /* 0x00000003ff03723e */ /* 0x000fca00000010ff */
[----:B------:R0:W-:Y:S01]  /*afa0*/  @P4 STG.E.U16 desc[UR36][R8.64], R3 ;  /* 0x0000000308004986 */ /* 0x0001e2000c101524 */
[----:B------:R-:W-:Y:S05]  /*afb0*/  @!P2 BRA `(.L_x_289) ;  /* 0x000000000004a947 */ /* 0x000fea0003800000 */
[----:B------:R1:W5:Y:S02]  /*afc0*/  LDG.E.LTC128B.U16 R23, desc[UR36][R6.64+0x2] ;  /* 0x0000022406177981 */ /* 0x000364000c1e1520 */
.L_x_289:
[----:B------:R-:W-:Y:S05]  /*afd0*/  BSYNC B1 ;  /* 0x0000000000017941 */ /* 0x000fea0003800000 */
.L_x_288:
[----:B0----5:R-:W-:Y:S01]  /*afe0*/  IMAD.U32 R3, R23, 0x10000, RZ ;  /* 0x0001000017037824 */ /* 0x021fe200078e00ff */
[----:B------:R-:W-:Y:S01]  /*aff0*/  ISETP.GT.AND P1, PT, R153, 0x88, PT ;  /* 0x000000889900780c */ /* 0x000fe20003f24270 */
[----:B------:R-:W-:Y:S01]  /*b000*/  IMAD.WIDE.U32 R14, R169, R14, R156 ;  /* 0x0000000ea90e7225 */ /* 0x000fe200078e009c */
[----:B------:R-:W-:Y:S03]  /*b010*/  BSSY B1, `(.L_x_290) ;  /* 0x0000010000017945 */ /* 0x000fe60003800000 */
[----:B------:R-:W-:Y:S01]  /*b020*/  FMUL R10, R3, R16 ;  /* 0x00000010030a7220 */ /* 0x000fe20000400000 */
[----:B------:R-:W-:Y:S01]  /*b030*/  ISETP.GT.AND P3, PT, R0, RZ, P1 ;  /* 0x000000ff0000720c */ /* 0x000fe20000f64270 */
[----:B------:R-:W-:Y:S01]  /*b040*/  IMAD.IADD R167, R167, 0x1, R15 ;  /* 0x00000001a7a77824 */ /* 0x000fe200078e020f */
[----:B------:R-:W-:Y:S01]  /*b050*/  IADD3 R154, P4, R154, R14, RZ ;  /* 0x0000000e9a9a7210 */ /* 0x000fe20007f9e0ff */
[----:B------:R-:W-:Y:S01]  /*b060*/  FFMA R10, R25, R2, R10 ;  /* 0x00000002190a7223 */ /* 0x000fe2000000000a */
[----:B------:R-:W-:-:S03]  /*b070*/  IADD3 R14, P5, R18, R14, RZ ;  /* 0x0000000e120e7210 */ /* 0x000fc60007fbe0ff */
[--C-:B------:R-:W-:Y:S01]  /*b080*/  IMAD.X R20, R167, 0x1, R21.reuse, P4 ;  /* 0x00000001a7147824 */ /* 0x100fe200020e0615 */
[----:B------:R-:W-:Y:S02]  /*b090*/  F2FP.BF16.F32.PACK_AB R3, RZ, R10 ;  /* 0x0000000aff03723e */ /* 0x000fe400000010ff */
[C---:B------:R-:W-:Y:S02]  /*b0a0*/  LEA R10, P4, R154.reuse, R12, 0x1 ;  /* 0x0000000c9a0a7211 */ /* 0x040fe400078808ff */
[----:B------:R-:W-:Y:S02]  /*b0b0*/  PRMT R21, R3, 0x7610, R21 ;  /* 0x0000761003157816 */ /* 0x000fe40000000015 */
[----:B------:R-:W-:Y:S02]  /*b0c0*/  LEA.HI.X R11, R154, R13, R20, 0x1, P4 ;  /* 0x0000000d9a0b7211 */ /* 0x000fe400020f0c14 */
[----:B------:R-:W-:Y:S01]  /*b0d0*/  PRMT R3, R23, 0x7610, R3 ;  /* 0x0000761017037816 */ /* 0x000fe20000000003 */
[----:B------:R0:W-:Y:S01]  /*b0e0*/  @P2 STG.E.U16 desc[UR36][R8.64+0x2], R21 ;  /* 0x0000021508002986 */ /* 0x0001e2000c101524 */
[----:B------:R-:W-:Y:S05]  /*b0f0*/  @!P3 BRA `(.L_x_291) ;  /* 0x000000000004b947 */ /* 0x000fea0003800000 */
[----:B------:R2:W5:Y:S02]  /*b100*/  LDG.E.LTC128B.U16 R3, desc[UR36][R10.64] ;  /* 0x000000240a037981 */ /* 0x000564000c1e1520 */
.L_x_291:
[----:B------:R-:W-:Y:S05]  /*b110*/  BSYNC B1 ;  /* 0x0000000000017941 */ /* 0x000fea0003800000 */
.L_x_290:
[----:B--2--5:R-:W-:Y:S01]  /*b120*/  IMAD.U32 R11, R3, 0x10000, RZ ;  /* 0x00010000030b7824 */ /* 0x024fe200078e00ff */
[----:B------:R-:W-:Y:S01]  /*b130*/  IADD3 R10, P2, R8, R160, RZ ;  /* 0x000000a0080a7210 */ /* 0x000fe20007f5e0ff */
[----:B------:R-:W-:Y:S01]  /*b140*/  IMAD.X R15, R19, 0x1, R167, P5 ;  /* 0x00000001130f7824 */ /* 0x000fe200028e06a7 */
[----:B------:R-:W-:Y:S01]  /*b150*/  ISETP.GT.AND P5, PT, R0, 0x1, P1 ;  /* 0x000000010000780c */ /* 0x000fe20000fa4270 */
[----:B------:R-:W-:Y:S01]  /*b160*/  FMUL R11, R11, R16 ;  /* 0x000000100b0b7220 */ /* 0x000fe20000400000 */
[----:B------:R-:W-:Y:S01]  /*b170*/  BSSY B1, `(.L_x_292) ;  /* 0x000000b000017945 */ /* 0x000fe20003800000 */
[----:B------:R-:W-:-:S04]  /*b180*/  IMAD.WIDE.U32 R22, R22, UR43, R14 ;  /* 0x0000002b16167c25 */ /* 0x000fc8000f8e000e */
[----:B------:R-:W-:Y:S01]  /*b190*/  FFMA R11, R26, R2, R11 ;  /* 0x000000021a0b7223 */ /* 0x000fe2000000000b */
[----:B------:R-:W-:-:S04]  /*b1a0*/  IADD3 R159, R159, R23, RZ ;  /* 0x000000179f9f7210 */ /* 0x000fc80007ffe0ff */
[----:B------:R-:W-:Y:S01]  /*b1b0*/  F2FP.BF16.F32.PACK_AB R14, RZ, R11 ;  /* 0x0000000bff0e723e */ /* 0x000fe200000010ff */
[----:B------:R-:W-:Y:S01]  /*b1c0*/  IMAD.X R11, R9, 0x1, R158, P2 ;  /* 0x00000001090b7824 */ /* 0x000fe200010e069e */
[----:B------:R-:W-:-:S04]  /*b1d0*/  LEA R12, P4, R22, R12, 0x1 ;  /* 0x0000000c160c7211 */ /* 0x000fc800078808ff */
[----:B------:R2:W-:Y:S01]  /*b1e0*/  @P3 STG.E.U16 desc[UR36][R10.64], R14 ;  /* 0x0000000e0a003986 */ /* 0x0005e2000c101524 */
[----:B------:R-:W-:Y:S01]  /*b1f0*/  LEA.HI.X R13, R22, R13, R159, 0x1, P4 ;  /* 0x0000000d160d7211 */ /* 0x000fe200020f0c9f */
[----:B------:R-:W-:Y:S07]  /*b200*/  @!P5 BRA `(.L_x_293) ;  /* 0x000000000004d947 */ /* 0x000fee0003800000 */
[----:B------:R3:W5:Y:S02]  /*b210*/  LDG.E.LTC128B.U16 R3, desc[UR36][R12.64+0x2] ;  /* 0x000002240c037981 */ /* 0x000764000c1e1520 */
.L_x_293:
[----:B------:R-:W-:Y:S05]  /*b220*/  BSYNC B1 ;  /* 0x0000000000017941 */ /* 0x000fea0003800000 */
.L_x_292:
[----:B-----5:R-:W-:Y:S01]  /*b230*/  IMAD.U32 R15, R3, 0x10000, RZ ;  /* 0x00010000030f7824 */ /* 0x020fe200078e00ff */
[----:B------:R-:W-:Y:S01]  /*b240*/  ISETP.GT.AND P2, PT, R0, 0x8, P0 ;  /* 0x000000080000780c */ /* 0x000fe20000744270 */
[----:B------:R-:W-:Y:S02]  /*b250*/  BSSY B1, `(.L_x_294) ;  /* 0x0000007000017945 */ /* 0x000fe40003800000 */
[----:B--2---:R-:W-:-:S04]  /*b260*/  FMUL R14, R15, R16 ;  /* 0x000000100f0e7220 */ /* 0x004fc80000400000 */
[----:B------:R-:W-:-:S05]  /*b270*/  FFMA R14, R27, R2, R14 ;  /* 0x000000021b0e7223 */ /* 0x000fca000000000e */
[----:B------:R-:W-:-:S05]  /*b280*/  F2FP.BF16.F32.PACK_AB R14, RZ, R14 ;  /* 0x0000000eff0e723e */ /* 0x000fca00000010ff */
[----:B------:R2:W-:Y:S01]  /*b290*/  @P5 STG.E.U16 desc[UR36][R10.64+0x2], R14 ;  /* 0x0000020e0a005986 */ /* 0x0005e2000c101524 */
[----:B------:R-:W-:Y:S05]  /*b2a0*/  @!P2 BRA `(.L_x_295) ;  /* 0x000000000004a947 */ /* 0x000fea0003800000 */
[----:B------:R4:W5:Y:S02]  /*b2b0*/  LDG.E.LTC128B.U16 R3, desc[UR36][R6.64+0x10] ;  /* 0x0000102406037981 */ /* 0x000964000c1e1520 */
.L_x_295:
[----:B------:R-:W-:Y:S05]  /*b2c0*/  BSYNC B1 ;  /* 0x0000000000017941 */ /* 0x000fea0003800000 */
.L_x_294:
[----:B--2--5:R-:W-:Y:S01]  /*b2d0*/  IMAD.U32 R11, R3, 0x10000, RZ ;  /* 0x00010000030b7824 */ /* 0x024fe200078e00ff */
[----:B------:R-:W-:Y:S01]  /*b2e0*/  ISETP.GT.AND P3, PT, R0, 0x9, P0 ;  /* 0x000000090000780c */ /* 0x000fe20000764270 */
[----:B------:R-:W-:Y:S02]  /*b2f0*/  BSSY B1, `(.L_x_296) ;  /* 0x0000007000017945 */ /* 0x000fe40003800000 */
[----:B------:R-:W-:-:S04]  /*b300*/  FMUL R11, R11, R16 ;  /* 0x000000100b0b7220 */ /* 0x000fc80000400000 */
[----:B------:R-:W-:-:S05]  /*b310*/  FFMA R11, R28, R2, R11 ;  /* 0x000000021c0b7223 */ /* 0x000fca000000000b */
[----:B------:R-:W-:-:S05]  /*b320*/  F2FP.BF16.F32.PACK_AB R11, RZ, R11 ;  /* 0x0000000bff0b723e */ /* 0x000fca00000010ff */
[----:B------:R2:W-:Y:S01]  /*b330*/  @P2 STG.E.U16 desc[UR36][R8.64+0x10], R11 ;  /* 0x0000100b08002986 */ /* 0x0005e2000c101524 */
[----:B------:R-:W-:Y:S05]  /*b340*/  @!P3 BRA `(.L_x_297) ;  /* 0x000000000004b947 */ /* 0x000fea0003800000 */
[----:B------:R0:W5:Y:S02]  /*b350*/  LDG.E.LTC128B.U16 R3, desc[UR36][R6.64+0x12] ;  /* 0x0000122406037981 */ /* 0x000164000c1e1520 */
.L_x_297:
[----:B------:R-:W-:Y:S05]  /*b360*/  BSYNC B1 ;  /* 0x0000000000017941 */ /* 0x000fea0003800000 */
.L_x_296:
        /* <DEDUP_REMOVED lines=9> */
.L_x_299:
[----:B------:R-:W-:Y:S05]  /*b400*/  BSYNC B1 ;  /* 0x0000000000017941 */ /* 0x000fea0003800000 */
.L_x_298:
[----:B-----5:R-:W-:Y:S01]  /*b410*/  IMAD.U32 R11, R3, 0x10000, RZ ;  /* 0x00010000030b7824 */ /* 0x020fe200078e00ff */
[----:B--2---:R-:W-:Y:S01]  /*b420*/  IADD3 R10, P3, R160, R8, RZ ;  /* 0x00000008a00a7210 */ /* 0x004fe20007f7e0ff */
[----:B------:R-:W-:Y:S01]  /*b430*/  BSSY B1, `(.L_x_300) ;  /* 0x0000009000017945 */ /* 0x000fe20003800000 */
[----:B------:R-:W-:Y:S01]  /*b440*/  ISETP.GT.AND P2, PT, R0, 0x9, P1 ;  /* 0x000000090000780c */ /* 0x000fe20000f44270 */
[----:B------:R-:W-:-:S04]  /*b450*/  FMUL R11, R11, R16 ;  /* 0x000000100b0b7220 */ /* 0x000fc80000400000 */
[----:B------:R-:W-:-:S05]  /*b460*/  FFMA R11, R30, R2, R11 ;  /* 0x000000021e0b7223 */ /* 0x000fca000000000b */
[----:B------:R-:W-:Y:S01]  /*b470*/  F2FP.BF16.F32.PACK_AB R14, RZ, R11 ;  /* 0x0000000bff0e723e */ /* 0x000fe200000010ff */
[----:B------:R-:W-:-:S05]  /*b480*/  IMAD.X R11, R158, 0x1, R9, P3 ;  /* 0x000000019e0b7824 */ /* 0x000fca00018e0609 */
[----:B------:R2:W-:Y:S01]  /*b490*/  @P4 STG.E.U16 desc[UR36][R10.64+0x10], R14 ;  /* 0x0000100e0a004986 */ /* 0x0005e2000c101524 */
[----:B------:R-:W-:Y:S05]  /*b4a0*/  @!P2 BRA `(.L_x_301) ;  /* 0x000000000004a947 */ /* 0x000fea0003800000 */
[----:B------:R0:W5:Y:S02]  /*b4b0*/  LDG.E.LTC128B.U16 R3, desc[UR36][R12.64+0x12] ;  /* 0x000012240c037981 */ /* 0x000164000c1e1520 */
.L_x_301:
[----:B------:R-:W-:Y:S05]  /*b4c0*/  BSYNC B1 ;  /* 0x0000000000017941 */ /* 0x000fea0003800000 */
.L_x_300:
[----:B--2--5:R-:W-:Y:S01]  /*b4d0*/  IMAD.U32 R11, R3, 0x10000, RZ ;  /* 0x00010000030b7824 */ /* 0x024fe200078e00ff */
[----:B------:R-:W-:Y:S01]  /*b4e0*/  IADD3 R160, P3, P4, R160, R4, R161 ;  /* 0x00000004a0a07210 */ /* 0x000fe20007c7e0a1 */
[----:B------:R-:W-:Y:S01]  /*b4f0*/  BSSY B1, `(.L_x_302) ;  /* 0x0000009000017945 */ /* 0x000fe20003800000 */
[----:B------:R-:W-:Y:S01]  /*b500*/  ISETP.GT.AND P5, PT, R0, 0x10, P0 ;  /* 0x000000100000780c */ /* 0x000fe200007a4270 */
[----:B------:R-:W-:Y:S01]  /*b510*/  FMUL R10, R11, R16 ;  /* 0x000000100b0a7220 */ /* 0x000fe20000400000 */
[----:B------:R-:W-:-:S03]  /*b520*/  IADD3.X R161, R158, R5, R165, P3, P4 ;  /* 0x000000059ea17210 */ /* 0x000fc60001fe84a5 */
[----:B------:R-:W-:-:S05]  /*b530*/  FFMA R10, R31, R2, R10 ;  /* 0x000000021f0a7223 */ /* 0x000fca000000000a */
[----:B------:R-:W-:-:S05]  /*b540*/  F2FP.BF16.F32.PACK_AB R10, RZ, R10 ;  /* 0x0000000aff0a723e */ /* 0x000fca00000010ff */
[----:B------:R2:W-:Y:S01]  /*b550*/  @P2 STG.E.U16 desc[UR36][R160.64+0x12], R10 ;  /* 0x0000120aa0002986 */ /* 0x0005e2000c101524 */
[----:B------:R-:W-:Y:S05]  /*b560*/  @!P5 BRA `(.L_x_303) ;  /* 0x000000000004d947 */ /* 0x000fea0003800000 */
[----:B------:R0:W5:Y:S02]  /*b570*/  LDG.E.LTC128B.U16 R3, desc[UR36][R6.64+0x20] ;  /* 0x0000202406037981 */ /* 0x000164000c1e1520 */
.L_x_303:
[----:B------:R-:W-:Y:S05]  /*b580*/  BSYNC B1 ;  /* 0x0000000000017941 */ /* 0x000fea0003800000 */
.L_x_302:
[----:B-----5:R-:W-:Y:S01]  /*b590*/  IMAD.U32 R5, R3, 0x10000, RZ ;  /* 0x0001000003057824 */ /* 0x020fe200078e00ff */
        /* <DEDUP_REMOVED lines=8> */
.L_x_305:
[----:B------:R-:W-:Y:S05]  /*b620*/  BSYNC B1 ;  /* 0x0000000000017941 */ /* 0x000fea0003800000 */
.L_x_304:
[----:B0----5:R-:W-:Y:S01]  /*b630*/  SHF.L.U32 R5, R3, 0x10, RZ ;  /* 0x0000001003057819 */ /* 0x021fe200000006ff */
[----:B------:R-:W-:Y:S01]  /*b640*/  BSSY B1, `(.L_x_306) ;  /* 0x0000008000017945 */ /* 0x000fe20003800000 */
[----:B------:R-:W-:-:S03]  /*b650*/  ISETP.GT.AND P3, PT, R0, 0x10, P1 ;  /* 0x000000100000780c */ /* 0x000fc60000f64270 */
[----:B------:R-:W-:-:S04]  /*b660*/  FMUL R4, R5, R16 ;  /* 0x0000001005047220 */ /* 0x000fc80000400000 */
[----:B------:R-:W-:-:S05]  /*b670*/  FFMA R4, R33, R2, R4 ;  /* 0x0000000221047223 */ /* 0x000fca0000000004 */
[----:B------:R-:W-:-:S05]  /*b680*/  F2FP.BF16.F32.PACK_AB R4, RZ, R4 ;  /* 0x00000004ff04723e */ /* 0x000fca00000010ff */
[----:B------:R0:W-:Y:S01]  /*b690*/  @P2 STG.E.U16 desc[UR36][R8.64+0x22], R4 ;  /* 0x0000220408002986 */ /* 0x0001e2000c101524 */
[----:B------:R-:W-:Y:S05]  /*b6a0*/  @!P3 BRA `(.L_x_307) ;  /* 0x000000000004b947 */ /* 0x000fea0003800000 */
[----:B------:R0:W5:Y:S02]  /*b6b0*/  LDG.E.LTC128B.U16 R3, desc[UR36][R12.64+0x20] ;  /* 0x000020240c037981 */ /* 0x000164000c1e1520 */
.L_x_307:
[----:B------:R-:W-:Y:S05]  /*b6c0*/  BSYNC B1 ;  /* 0x0000000000017941 */ /* 0x000fea0003800000 */
.L_x_306:
[----:B-----5:R-:W-:Y:S01]  /*b6d0*/  IMAD.U32 R5, R3, 0x10000, RZ ;  /* 0x0001000003057824 */ /* 0x020fe200078e00ff */
[----:B------:R-:W-:Y:S01]  /*b6e0*/  ISETP.GT.AND P2, PT, R0, 0x11, P1 ;  /* 0x000000110000780c */ /* 0x000fe20000f44270 */
[----:B0-----:R-:W-:Y:S01]  /*b6f0*/  @P3 IMAD.MOV.U32 R4, RZ, RZ, R160 ;  /* 0x000000ffff043224 */ /* 0x001fe200078e00a0 */
[----:B------:R-:W-:Y:S01]  /*b700*/  BSSY B1, `(.L_x_308) ;  /* 0x0000009000017945 */ /* 0x000fe20003800000 */
[----:B------:R-:W-:-:S04]  /*b710*/  FMUL R5, R5, R16 ;  /* 0x0000001005057220 */ /* 0x000fc80000400000 */
[----:B------:R-:W-:-:S05]  /*b720*/  FFMA R5, R34, R2, R5 ;  /* 0x0000000222057223 */ /* 0x000fca0000000005 */
[----:B------:R-:W-:-:S04]  /*b730*/  F2FP.BF16.F32.PACK_AB R5, RZ, R5 ;  /* 0x00000005ff05723e */ /* 0x000fc800000010ff */
[----:B--2---:R-:W-:Y:S01]  /*b740*/  PRMT R10, R5, 0x7610, R10 ;  /* 0x00007610050a7816 */ /* 0x004fe2000000000a */
[----:B------:R-:W-:-:S05]  /*b750*/  @P3 IMAD.MOV.U32 R5, RZ, RZ, R161 ;  /* 0x000000ffff053224 */ /* 0x000fca00078e00a1 */
[----:B------:R0:W-:Y:S01]  /*b760*/  @P3 STG.E.U16 desc[UR36][R4.64+0x20], R10 ;  /* 0x0000200a04003986 */ /* 0x0001e2000c101524 */
[----:B------:R-:W-:Y:S05]  /*b770*/  @!P2 BRA `(.L_x_309) ;  /* 0x000000000004a947 */ /* 0x000fea0003800000 */
[----:B------:R2:W5:Y:S02]  /*b780*/  LDG.E.LTC128B.U16 R3, desc[UR36][R12.64+0x22] ;  /* 0x000022240c037981 */ /* 0x000564000c1e1520 */
.L_x_309:
[----:B------:R-:W-:Y:S05]  /*b790*/  BSYNC B1 ;  /* 0x0000000000017941 */ /* 0x000fea0003800000 */
.L_x_308:
[----:B0----5:R-:W-:Y:S01]  /*b7a0*/  IMAD.U32 R5, R3, 0x10000, RZ ;  /* 0x0001000003057824 */ /* 0x021fe200078e00ff */
[----:B------:R-:W-:Y:S01]  /*b7b0*/  ISETP.GT.AND P3, PT, R0, 0x18, P0 ;  /* 0x000000180000780c */ /* 0x000fe20000764270 */
[----:B------:R-:W-:Y:S02]  /*b7c0*/  BSSY B1, `(.L_x_310) ;  /* 0x000000a000017945 */ /* 0x000fe40003800000 */
[----:B------:R-:W-:Y:S01]  /*b7d0*/  FMUL R4, R5, R16 ;  /* 0x0000001005047220 */ /* 0x000fe20000400000 */
[----:B------:R-:W-:-:S03]  /*b7e0*/  @P2 IMAD.MOV.U32 R5, RZ, RZ, R161 ;  /* 0x000000ffff052224 */ /* 0x000fc600078e00a1 */
[----:B------:R-:W-:-:S05]  /*b7f0*/  FFMA R4, R35, R2, R4 ;  /* 0x0000000223047223 */ /* 0x000fca0000000004 */
[----:B------:R-:W-:-:S04]  /*b800*/  F2FP.BF16.F32.PACK_AB R4, RZ, R4 ;  /* 0x00000004ff04723e */ /* 0x000fc800000010ff */
[----:B------:R-:W-:Y:S01]  /*b810*/  PRMT R10, R4, 0x7610, R10 ;  /* 0x00007610040a7816 */ /* 0x000fe2000000000a */
[----:B------:R-:W-:-:S05]  /*b820*/  @P2 IMAD.MOV.U32 R4, RZ, RZ, R160 ;  /* 0x000000ffff042224 */ /* 0x000fca00078e00a0 */
[----:B------:R0:W-:Y:S01]  /*b830*/  @P2 STG.E.U16 desc[UR36][R4.64+0x22], R10 ;  /* 0x0000220a04002986 */ /* 0x0001e2000c101524 */
[----:B------:R-:W-:Y:S05]  /*b840*/  @!P3 BRA `(.L_x_311) ;  /* 0x000000000004b947 */ /* 0x000fea0003800000 */
[----:B------:R0:W5:Y:S02]  /*b850*/  LDG.E.LTC128B.U16 R3, desc[UR36][R6.64+0x30] ;  /* 0x0000302406037981 */ /* 0x000164000c1e1520 */
.L_x_311:
[----:B------:R-:W-:Y:S05]  /*b860*/  BSYNC B1 ;  /* 0x0000000000017941 */ /* 0x000fea0003800000 */
.L_x_310:
[----:B0----5:R-:W-:Y:S01]  /*b870*/  IMAD.U32 R5, R3, 0x10000, RZ ;  /* 0x0001000003057824 */ /* 0x021fe200078e00ff */
        /* <DEDUP_REMOVED lines=8> */
.L_x_313:
[----:B------:R-:W-:Y:S05]  /*b900*/  BSYNC B1 ;  /* 0x0000000000017941 */ /* 0x000fea0003800000 */
.L_x_312:
        /* <DEDUP_REMOVED lines=9> */
.L_x_315:
[----:B------:R-:W-:Y:S05]  /*b9a0*/  BSYNC B1 ;  /* 0x0000000000017941 */ /* 0x000fea0003800000 */
.L_x_314:
[----:B-----5:R-:W-:Y:S01]  /*b9b0*/  SHF.L.U32 R5, R3, 0x10, RZ ;  /* 0x0000001003057819 */ /* 0x020fe200000006ff */
[----:B0-----:R-:W-:Y:S01]  /*b9c0*/  @P3 IMAD.MOV.U32 R4, RZ, RZ, R160 ;  /* 0x000000ffff043224 */ /* 0x001fe200078e00a0 */
[----:B------:R-:W-:Y:S01]  /*b9d0*/  ISETP.GT.AND P2, PT, R0, 0x19, P1 ;  /* 0x000000190000780c */ /* 0x000fe20000f44270 */
[----:B------:R-:W-:Y:S02]  /*b9e0*/  BSSY B1, `(.L_x_316) ;  /* 0x0000009000017945 */ /* 0x000fe40003800000 */
[----:B------:R-:W-:-:S04]  /*b9f0*/  FMUL R5, R5, R16 ;  /* 0x0000001005057220 */ /* 0x000fc80000400000 */
[----:B------:R-:W-:-:S05]  /*ba00*/  FFMA R5, R38, R2, R5 ;  /* 0x0000000226057223 */ /* 0x000fca0000000005 */
[----:B------:R-:W-:-:S04]  /*ba10*/  F2FP.BF16.F32.PACK_AB R5, RZ, R5 ;  /* 0x00000005ff05723e */ /* 0x000fc800000010ff */
[----:B------:R-:W-:Y:S01]  /*ba20*/  PRMT R10, R5, 0x7610, R10 ;  /* 0x00007610050a7816 */ /* 0x000fe2000000000a */
[----:B------:R-:W-:-:S05]  /*ba30*/  @P3 IMAD.MOV.U32 R5, RZ, RZ, R161 ;  /* 0x000000ffff053224 */ /* 0x000fca00078e00a1 */
[----:B------:R0:W-:Y:S01]  /*ba40*/  @P3 STG.E.U16 desc[UR36][R4.64+0x30], R10 ;  /* 0x0000300a04003986 */ /* 0x0001e2000c101524 */
[----:B------:R-:W-:Y:S05]  /*ba50*/  @!P2 BRA `(.L_x_317) ;  /* 0x000000000004a947 */ /* 0x000fea0003800000 */
[----:B------:R0:W5:Y:S02]  /*ba60*/  LDG.E.LTC128B.U16 R3, desc[UR36][R12.64+0x32] ;  /* 0x000032240c037981 */ /* 0x000164000c1e1520 */
.L_x_317:
[----:B------:R-:W-:Y:S05]  /*ba70*/  BSYNC B1 ;  /* 0x0000000000017941 */ /* 0x000fea0003800000 */
.L_x_316:
        /* <DEDUP_REMOVED lines=12> */
.L_x_319:
[----:B------:R-:W-:Y:S05]  /*bb40*/  BSYNC B1 ;  /* 0x0000000000017941 */ /* 0x000fea0003800000 */
.L_x_318:
        /* <DEDUP_REMOVED lines=9> */
.L_x_321:
[----:B------:R-:W-:Y:S05]  /*bbe0*/  BSYNC B1 ;  /* 0x0000000000017941 */ /* 0x000fea0003800000 */
.L_x_320:
        /* <DEDUP_REMOVED lines=9> */
.L_x_323:
[----:B------:R-:W-:Y:S05]  /*bc80*/  BSYNC B1 ;  /* 0x0000000000017941 */ /* 0x000fea0003800000 */
.L_x_322:
[----:B-----5:R-:W-:Y:S01]  /*bc90*/  IMAD.U32 R5, R3, 0x10000, RZ ;  /* 0x0001000003057824 */ /* 0x020fe200078e00ff */
[----:B0-----:R-:W-:Y:S01]  /*bca0*/  @P3 MOV R4, R160 ;  /* 0x000000a000043202 */ /* 0x001fe20000000f00 */
[----:B------:R-:W-:Y:S01]  /*bcb0*/  BSSY B1, `(.L_x_324) ;  /* 0x000000a000017945 */ /* 0x000fe20003800000 */
[----:B------:R-:W-:Y:S01]  /*bcc0*/  ISETP.GT.AND P2, PT, R0, 0x21, P1 ;  /* 0x000000210000780c */ /* 0x000fe20000f44270 */
        /* <DEDUP_REMOVED lines=8> */
.L_x_325:
[----:B------:R-:W-:Y:S05]  /*bd50*/  BSYNC B1 ;  /* 0x0000000000017941 */ /* 0x000fea0003800000 */
.L_x_324:
        /* <DEDUP_REMOVED lines=12> */
.L_x_327:
[----:B------:R-:W-:Y:S05]  /*be20*/  BSYNC B1 ;  /* 0x0000000000017941 */ /* 0x000fea0003800000 */
.L_x_326:
        /* <DEDUP_REMOVED lines=9> */
.L_x_329:
[----:B------:R-:W-:Y:S05]  /*bec0*/  BSYNC B1 ;  /* 0x0000000000017941 */ /* 0x000fea0003800000 */
.L_x_328:
        /* <DEDUP_REMOVED lines=9> */
.L_x_331:
[----:B------:R-:W-:Y:S05]  /*bf60*/  BSYNC B1 ;  /* 0x0000000000017941 */ /* 0x000fea0003800000 */
.L_x_330:
[----:B-----5:R-:W-:Y:S01]  /*bf70*/  IMAD.U32 R5, R3, 0x10000, RZ ;  /* 0x0001000003057824 */ /* 0x020fe200078e00ff */
[----:B------:R-:W-:Y:S01]  /*bf80*/  ISETP.GT.AND P2, PT, R0, 0x29, P1 ;  /* 0x000000290000780c */ /* 0x000fe20000f44270 */
[----:B0-----:R-:W-:Y:S01]  /*bf90*/  @P3 IMAD.MOV.U32 R4, RZ, RZ, R160 ;  /* 0x000000ffff043224 */ /* 0x001fe200078e00a0 */
[----:B------:R-:W-:Y:S01]  /*bfa0*/  BSSY B1, `(.L_x_332) ;  /* 0x0000009000017945 */ /* 0x000fe20003800000 */
[----:B------:R-:W-:-:S04]  /*bfb0*/  FMUL R5, R5, R16 ;  /* 0x0000001005057220 */ /* 0x000fc80000400000 */
[----:B------:R-:W-:-:S05]  /*bfc0*/  FFMA R5, R46, R2, R5 ;  /* 0x000000022e057223 */ /* 0x000fca0000000005 */
[----:B------:R-:W-:-:S04]  /*bfd0*/  F2FP.BF16.F32.PACK_AB R5, RZ, R5 ;  /* 0x00000005ff05723e */ /* 0x000fc800000010ff */
[----:B------:R-:W-:Y:S02]  /*bfe0*/  PRMT R10, R5, 0x7610, R10 ;  /* 0x00007610050a7816 */ /* 0x000fe4000000000a */
[----:B------:R-:W-:-:S05]  /*bff0*/  @P3 MOV R5, R161 ;  /* 0x000000a100053202 */ /* 0x000fca0000000f00 */
[----:B------:R0:W-:Y:S01]  /*c000*/  @P3 STG.E.U16 desc[UR36][R4.64+0x50], R10 ;  /* 0x0000500a04003986 */ /* 0x0001e2000c101524 */
[----:B------:R-:W-:Y:S05]  /*c010*/  @!P2 BRA `(.L_x_333) ;  /* 0x000000000004a947 */ /* 0x000fea0003800000 */
[----:B------:R0:W5:Y:S02]  /*c020*/  LDG.E.LTC128B.U16 R3, desc[UR36][R12.64+0x52] ;  /* 0x000052240c037981 */ /* 0x000164000c1e1520 */
.L_x_333:
[----:B------:R-:W-:Y:S05]  /*c030*/  BSYNC B1 ;  /* 0x0000000000017941 */ /* 0x000fea0003800000 */
.L_x_332:
        /* <DEDUP_REMOVED lines=12> */
.L_x_335:
[----:B------:R-:W-:Y:S05]  /*c100*/  BSYNC B1 ;  /* 0x0000000000017941 */ /* 0x000fea0003800000 */
.L_x_334:
        /* <DEDUP_REMOVED lines=9> */
.L_x_337:
[----:B------:R-:W-:Y:S05]  /*c1a0*/  BSYNC B1 ;  /* 0x0000000000017941 */ /* 0x000fea0003800000 */
.L_x_336:
        /* <DEDUP_REMOVED lines=9> */
.L_x_339:
[----:B------:R-:W-:Y:S05]  /*c240*/  BSYNC B1 ;  /* 0x0000000000017941 */ /* 0x000fea0003800000 */
.L_x_338:
[----:B-----5:R-:W-:Y:S01]  /*c250*/  IMAD.U32 R5, R3, 0x10000, RZ ;  /* 0x0001000003057824 */ /* 0x020fe200078e00ff */
[----:B------:R-:W-:Y:S01]  /*c260*/  ISETP.GT.AND P2, PT, R0, 0x31, P1 ;  /* 0x000000310000780c */ /* 0x000fe20000f44270 */
[----:B0-----:R-:W-:Y:S01]  /*c270*/  @P3 IMAD.MOV.U32 R4, RZ, RZ, R160 ;  /* 0x000000ffff043224 */ /* 0x001fe200078e00a0 */
[----:B------:R-:W-:Y:S01]  /*c280*/  BSSY B1, `(.L_x_340) ;  /* 0x0000009000017945 */ /* 0x000fe20003800000 */
        /* <DEDUP_REMOVED lines=8> */
.L_x_341:
[----:B------:R-:W-:Y:S05]  /*c310*/  BSYNC B1 ;  /* 0x0000000000017941 */ /* 0x000fea0003800000 */
.L_x_340:
[----:B0----5:R-:W-:Y:S01]  /*c320*/  SHF.L.U32 R5, R3, 0x10, RZ ;  /* 0x0000001003057819 */ /* 0x021fe200000006ff */
[----:B------:R-:W-:Y:S01]  /*c330*/  BSSY B1, `(.L_x_342) ;  /* 0x000000b000017945 */ /* 0x000fe20003800000 */
[----:B------:R-:W-:-:S03]  /*c340*/  ISETP.GT.AND P3, PT, R0, 0x38, P0 ;  /* 0x000000380000780c */ /* 0x000fc60000764270 */
        /* <DEDUP_REMOVED lines=9> */
.L_x_343:
[----:B------:R-:W-:Y:S05]  /*c3e0*/  BSYNC B1 ;  /* 0x0000000000017941 */ /* 0x000fea0003800000 */
.L_x_342:
        /* <DEDUP_REMOVED lines=9> */
.L_x_345:
[----:B------:R-:W-:Y:S05]  /*c480*/  BSYNC B1 ;  /* 0x0000000000017941 */ /* 0x000fea0003800000 */
.L_x_344:
        /* <DEDUP_REMOVED lines=9> */
.L_x_347:
[----:B------:R-:W-:Y:S05]  /*c520*/  BSYNC B1 ;  /* 0x0000000000017941 */ /* 0x000fea0003800000 */
.L_x_346:
        /* <DEDUP_REMOVED lines=12> */
.L_x_349:
[----:B------:R-:W-:Y:S05]  /*c5f0*/  BSYNC B1 ;  /* 0x0000000000017941 */ /* 0x000fea0003800000 */
.L_x_348:
[----:B0----5:R-:W-:Y:S01]  /*c600*/  IMAD.U32 R5, R3, 0x10000, RZ ;  /* 0x0001000003057824 */ /* 0x021fe200078e00ff */
[----:B------:R-:W-:Y:S01]  /*c610*/  ISETP.GT.AND P3, PT, R0, 0x40, P0 ;  /* 0x000000400000780c */ /* 0x000fe20000764270 */
[----:B------:R-:W-:Y:S02]  /*c620*/  BSSY B1, `(.L_x_350) ;  /* 0x000000a000017945 */ /* 0x000fe40003800000 */
[----:B------:R-:W-:Y:S01]  /*c630*/  FMUL R4, R5, R16 ;  /* 0x0000001005047220 */ /* 0x000fe20000400000 */
[----:B------:R-:W-:-:S03]  /*c640*/  @P2 IMAD.MOV.U32 R5, RZ, RZ, R161 ;  /* 0x000000ffff052224 */ /* 0x000fc600078e00a1 */
[----:B------:R-:W-:-:S05]  /*c650*/  FFMA R4, R55, R2, R4 ;  /* 0x0000000237047223 */ /* 0x000fca0000000004 */
[----:B------:R-:W-:-:S04]  /*c660*/  F2FP.BF16.F32.PACK_AB R4, RZ, R4 ;  /* 0x00000004ff04723e */ /* 0x000fc800000010ff */
[----:B------:R-:W-:Y:S02]  /*c670*/  PRMT R10, R4, 0x7610, R10 ;  /* 0x00007610040a7816 */ /* 0x000fe4000000000a */
[----:B------:R-:W-:-:S05]  /*c680*/  @P2 MOV R4, R160 ;  /* 0x000000a000042202 */ /* 0x000fca0000000f00 */
[----:B------:R0:W-:Y:S01]  /*c690*/  @P2 STG.E.U16 desc[UR36][R4.64+0x72], R10 ;  /* 0x0000720a04002986 */ /* 0x0001e2000c101524 */
[----:B------:R-:W-:Y:S05]  /*c6a0*/  @!P3 BRA `(.L_x_351) ;  /* 0x000000000004b947 */ /* 0x000fea0003800000 */
[----:B------:R0:W5:Y:S02]  /*c6b0*/  LDG.E.LTC128B.U16 R3, desc[UR36][R6.64+0x80] ;  /* 0x0000802406037981 */ /* 0x000164000c1e1520 */
.L_x_351:
[----:B------:R-:W-:Y:S05]  /*c6c0*/  BSYNC B1 ;  /* 0x0000000000017941 */ /* 0x000fea0003800000 */
.L_x_350:
        /* <DEDUP_REMOVED lines=9> */
.L_x_353:
[----:B------:R-:W-:Y:S05]  /*c760*/  BSYNC B1 ;  /* 0x0000000000017941 */ /* 0x000fea0003800000 */
.L_x_352:
        /* <DEDUP_REMOVED lines=9> */
.L_x_355:
[----:B------:R-:W-:Y:S05]  /*c800*/  BSYNC B1 ;  /* 0x0000000000017941 */ /* 0x000fea0003800000 */
.L_x_354:
        /* <DEDUP_REMOVED lines=12> */
.L_x_357:
[----:B------:R-:W-:Y:S05]  /*c8d0*/  BSYNC B1 ;  /* 0x0000000000017941 */ /* 0x000fea0003800000 */
.L_x_356:
[----:B0----5:R-:W-:Y:S01]  /*c8e0*/  IMAD.U32 R5, R3, 0x10000, RZ ;  /* 0x0001000003057824 */ /* 0x021fe200078e00ff */
[----:B------:R-:W-:Y:S01]  /*c8f0*/  ISETP.GT.AND P3, PT, R0, 0x48, P0 ;  /* 0x000000480000780c */ /* 0x000fe20000764270 */
[----:B------:R-:W-:Y:S02]  /*c900*/  BSSY B1, `(.L_x_358) ;  /* 0x000000a000017945 */ /* 0x000fe40003800000 */
[----:B------:R-:W-:Y:S01]  /*c910*/  FMUL R4, R5, R16 ;  /* 0x0000001005047220 */ /* 0x000fe20000400000 */
[----:B------:R-:W-:-:S03]  /*c920*/  @P2 MOV R5, R161 ;  /* 0x000000a100052202 */ /* 0x000fc60000000f00 */
[----:B------:R-:W-:-:S05]  /*c930*/  FFMA R4, R59, R2, R4 ;  /* 0x000000023b047223 */ /* 0x000fca0000000004 */
[----:B------:R-:W-:-:S04]  /*c940*/  F2FP.BF16.F32.PACK_AB R4, RZ, R4 ;  /* 0x00000004ff04723e */ /* 0x000fc800000010ff */
[----:B------:R-:W-:Y:S01]  /*c950*/  PRMT R10, R4, 0x7610, R10 ;  /* 0x00007610040a7816 */ /* 0x000fe2000000000a */
[----:B------:R-:W-:-:S05]  /*c960*/  @P2 IMAD.MOV.U32 R4, RZ, RZ, R160 ;  /* 0x000000ffff042224 */ /* 0x000fca00078e00a0 */
[----:B------:R0:W-:Y:S01]  /*c970*/  @P2 STG.E.U16 desc[UR36][R4.64+0x82], R10 ;  /* 0x0000820a04002986 */ /* 0x0001e2000c101524 */
[----:B------:R-:W-:Y:S05]  /*c980*/  @!P3 BRA `(.L_x_359) ;  /* 0x000000000004b947 */ /* 0x000fea0003800000 */
[----:B------:R0:W5:Y:S02]  /*c990*/  LDG.E.LTC128B.U16 R3, desc[UR36][R6.64+0x90] ;  /* 0x0000902406037981 */ /* 0x000164000c1e1520 */
.L_x_359:
[----:B------:R-:W-:Y:S05]  /*c9a0*/  BSYNC B1 ;  /* 0x0000000000017941 */ /* 0x000fea0003800000 */
.L_x_358:
        /* <DEDUP_REMOVED lines=9> */
.L_x_361:
[----:B------:R-:W-:Y:S05]  /*ca40*/  BSYNC B1 ;  /* 0x0000000000017941 */ /* 0x000fea0003800000 */
.L_x_360:
        /* <DEDUP_REMOVED lines=9> */
.L_x_363:
[----:B------:R-:W-:Y:S05]  /*cae0*/  BSYNC B1 ;  /* 0x0000000000017941 */ /* 0x000fea0003800000 */
.L_x_362:
        /* <DEDUP_REMOVED lines=12> */
.L_x_365:
[----:B------:R-:W-:Y:S05]  /*cbb0*/  BSYNC B1 ;  /* 0x0000000000017941 */ /* 0x000fea0003800000 */
.L_x_364:
        /* <DEDUP_REMOVED lines=12> */
.L_x_367:
[----:B------:R-:W-:Y:S05]  /*cc80*/  BSYNC B1 ;  /* 0x0000000000017941 */ /* 0x000fea0003800000 */
.L_x_366:
        /* <DEDUP_REMOVED lines=9> */
.L_x_369:
[----:B------:R-:W-:Y:S05]  /*cd20*/  BSYNC B1 ;  /* 0x0000000000017941 */ /* 0x000fea0003800000 */
.L_x_368:
        /* <DEDUP_REMOVED lines=9> */
.L_x_371:
[----:B------:R-:W-:Y:S05]  /*cdc0*/  BSYNC B1 ;  /* 0x0000000000017941 */ /* 0x000fea0003800000 */
.L_x_370:
        /* <DEDUP_REMOVED lines=12> */
.L_x_373:
[----:B------:R-:W-:Y:S05]  /*ce90*/  BSYNC B1 ;  /* 0x0000000000017941 */ /* 0x000fea0003800000 */
.L_x_372:
        /* <DEDUP_REMOVED lines=12> */
.L_x_375:
[----:B------:R-:W-:Y:S05]  /*cf60*/  BSYNC B1 ;  /* 0x0000000000017941 */ /* 0x000fea0003800000 */
.L_x_374:
        /* <DEDUP_REMOVED lines=9> */
.L_x_377:
[----:B------:R-:W-:Y:S05]  /*d000*/  BSYNC B1 ;  /* 0x0000000000017941 */ /* 0x000fea0003800000 */
.L_x_376:
        /* <DEDUP_REMOVED lines=9> */
.L_x_379:
[----:B------:R-:W-:Y:S05]  /*d0a0*/  BSYNC B1 ;  /* 0x0000000000017941 */ /* 0x000fea0003800000 */
.L_x_378:
        /* <DEDUP_REMOVED lines=12> */
.L_x_381:
[----:B------:R-:W-:Y:S05]  /*d170*/  BSYNC B1 ;  /* 0x0000000000017941 */ /* 0x000fea0003800000 */
.L_x_380:
        /* <DEDUP_REMOVED lines=12> */
.L_x_383:
[----:B------:R-:W-:Y:S05]  /*d240*/  BSYNC B1 ;  /* 0x0000000000017941 */ /* 0x000fea0003800000 */
.L_x_382:
        /* <DEDUP_REMOVED lines=9> */
.L_x_385:
[----:B------:R-:W-:Y:S05]  /*d2e0*/  BSYNC B1 ;  /* 0x0000000000017941 */ /* 0x000fea0003800000 */
.L_x_384:
        /* <DEDUP_REMOVED lines=9> */
.L_x_387:
[----:B------:R-:W-:Y:S05]  /*d380*/  BSYNC B1 ;  /* 0x0000000000017941 */ /* 0x000fea0003800000 */
.L_x_386:
        /* <DEDUP_REMOVED lines=12> */
.L_x_389:
[----:B------:R-:W-:Y:S05]  /*d450*/  BSYNC B1 ;  /* 0x0000000000017941 */ /* 0x000fea0003800000 */
.L_x_388:
        /* <DEDUP_REMOVED lines=12> */
.L_x_391:
[----:B------:R-:W-:Y:S05]  /*d520*/  BSYNC B1 ;  /* 0x0000000000017941 */ /* 0x000fea0003800000 */
.L_x_390:
        /* <DEDUP_REMOVED lines=9> */
.L_x_393:
[----:B------:R-:W-:Y:S05]  /*d5c0*/  BSYNC B1 ;  /* 0x0000000000017941 */ /* 0x000fea0003800000 */
.L_x_392:
        /* <DEDUP_REMOVED lines=9> */
.L_x_395:
[----:B------:R-:W-:Y:S05]  /*d660*/  BSYNC B1 ;  /* 0x0000000000017941 */ /* 0x000fea0003800000 */
.L_x_394:
        /* <DEDUP_REMOVED lines=12> */
.L_x_397:
[----:B------:R-:W-:Y:S05]  /*d730*/  BSYNC B1 ;  /* 0x0000000000017941 */ /* 0x000fea0003800000 */
.L_x_396:
        /* <DEDUP_REMOVED lines=12> */
.L_x_399:
[----:B------:R-:W-:Y:S05]  /*d800*/  BSYNC B1 ;  /* 0x0000000000017941 */ /* 0x000fea0003800000 */
.L_x_398:
        /* <DEDUP_REMOVED lines=9> */
.L_x_401:
[----:B------:R-:W-:Y:S05]  /*d8a0*/  BSYNC B1 ;  /* 0x0000000000017941 */ /* 0x000fea0003800000 */
.L_x_400:
        /* <DEDUP_REMOVED lines=9> */
.L_x_403:
[----:B------:R-:W-:Y:S05]  /*d940*/  BSYNC B1 ;  /* 0x0000000000017941 */ /* 0x000fea0003800000 */
.L_x_402:
        /* <DEDUP_REMOVED lines=12> */
.L_x_405:
[----:B------:R-:W-:Y:S05]  /*da10*/  BSYNC B1 ;  /* 0x0000000000017941 */ /* 0x000fea0003800000 */
.L_x_404:
        /* <DEDUP_REMOVED lines=12> */
.L_x_407:
[----:B------:R-:W-:Y:S05]  /*dae0*/  BSYNC B1 ;  /* 0x0000000000017941 */ /* 0x000fea0003800000 */
.L_x_406:
        /* <DEDUP_REMOVED lines=9> */
.L_x_409:
[----:B------:R-:W-:Y:S05]  /*db80*/  BSYNC B1 ;  /* 0x0000000000017941 */ /* 0x000fea0003800000 */
.L_x_408:
        /* <DEDUP_REMOVED lines=9> */
.L_x_411:
[----:B------:R-:W-:Y:S05]  /*dc20*/  BSYNC B1 ;  /* 0x0000000000017941 */ /* 0x000fea0003800000 */
.L_x_410:
        /* <DEDUP_REMOVED lines=12> */
.L_x_413:
[----:B------:R-:W-:Y:S05]  /*dcf0*/  BSYNC B1 ;  /* 0x0000000000017941 */ /* 0x000fea0003800000 */
.L_x_412:
        /* <DEDUP_REMOVED lines=12> */
.L_x_415:
[----:B------:R-:W-:Y:S05]  /*ddc0*/  BSYNC B1 ;  /* 0x0000000000017941 */ /* 0x000fea0003800000 */
.L_x_414:
        /* <DEDUP_REMOVED lines=9> */
.L_x_417:
[----:B------:R-:W-:Y:S05]  /*de60*/  BSYNC B1 ;  /* 0x0000000000017941 */ /* 0x000fea0003800000 */
.L_x_416:
        /* <DEDUP_REMOVED lines=9> */
.L_x_419:
[----:B------:R-:W-:Y:S05]  /*df00*/  BSYNC B1 ;  /* 0x0000000000017941 */ /* 0x000fea0003800000 */
.L_x_418:
        /* <DEDUP_REMOVED lines=12> */
.L_x_421:
[----:B------:R-:W-:Y:S05]  /*dfd0*/  BSYNC B1 ;  /* 0x0000000000017941 */ /* 0x000fea0003800000 */
.L_x_420:
        /* <DEDUP_REMOVED lines=12> */
.L_x_423:
[----:B------:R-:W-:Y:S05]  /*e0a0*/  BSYNC B1 ;  /* 0x0000000000017941 */ /* 0x000fea0003800000 */
.L_x_422:
        /* <DEDUP_REMOVED lines=9> */
.L_x_425:
[----:B------:R-:W-:Y:S05]  /*e140*/  BSYNC B1 ;  /* 0x0000000000017941 */ /* 0x000fea0003800000 */
.L_x_424:
        /* <DEDUP_REMOVED lines=9> */
.L_x_427:
[----:B------:R-:W-:Y:S05]  /*e1e0*/  BSYNC B1 ;  /* 0x0000000000017941 */ /* 0x000fea0003800000 */
.L_x_426:
        /* <DEDUP_REMOVED lines=12> */
.L_x_429:
[----:B------:R-:W-:Y:S05]  /*e2b0*/  BSYNC B1 ;  /* 0x0000000000017941 */ /* 0x000fea0003800000 */
.L_x_428:
        /* <DEDUP_REMOVED lines=12> */
.L_x_431:
[----:B------:R-:W-:Y:S05]  /*e380*/  BSYNC B1 ;  /* 0x0000000000017941 */ /* 0x000fea0003800000 */
.L_x_430:
        /* <DEDUP_REMOVED lines=9> */
.L_x_433:
[----:B------:R-:W-:Y:S05]  /*e420*/  BSYNC B1 ;  /* 0x0000000000017941 */ /* 0x000fea0003800000 */
.L_x_432:
        /* <DEDUP_REMOVED lines=9> */
.L_x_435:
[----:B------:R-:W-:Y:S05]  /*e4c0*/  BSYNC B1 ;  /* 0x0000000000017941 */ /* 0x000fea0003800000 */
.L_x_434:
        /* <DEDUP_REMOVED lines=12> */
.L_x_437:
[----:B------:R-:W-:Y:S05]  /*e590*/  BSYNC B1 ;  /* 0x0000000000017941 */ /* 0x000fea0003800000 */
.L_x_436:
        /* <DEDUP_REMOVED lines=12> */
.L_x_439:
[----:B------:R-:W-:Y:S05]  /*e660*/  BSYNC B1 ;  /* 0x0000000000017941 */ /* 0x000fea0003800000 */
.L_x_438:
        /* <DEDUP_REMOVED lines=9> */
.L_x_441:
[----:B------:R-:W-:Y:S05]  /*e700*/  BSYNC B1 ;  /* 0x0000000000017941 */ /* 0x000fea0003800000 */
.L_x_440:
        /* <DEDUP_REMOVED lines=9> */
.L_x_443:
[----:B------:R-:W-:Y:S05]  /*e7a0*/  BSYNC B1 ;  /* 0x0000000000017941 */ /* 0x000fea0003800000 */
.L_x_442:
        /* <DEDUP_REMOVED lines=12> */
.L_x_445:
[----:B------:R-:W-:Y:S05]  /*e870*/  BSYNC B1 ;  /* 0x0000000000017941 */ /* 0x000fea0003800000 */
.L_x_444:
        /* <DEDUP_REMOVED lines=12> */
.L_x_447:
[----:B------:R-:W-:Y:S05]  /*e940*/  BSYNC B1 ;  /* 0x0000000000017941 */ /* 0x000fea0003800000 */
.L_x_446:
        /* <DEDUP_REMOVED lines=9> */
.L_x_449:
[----:B------:R-:W-:Y:S05]  /*e9e0*/  BSYNC B1 ;  /* 0x0000000000017941 */ /* 0x000fea0003800000 */
.L_x_448:
        /* <DEDUP_REMOVED lines=9> */
.L_x_451:
[----:B------:R-:W-:Y:S05]  /*ea80*/  BSYNC B1 ;  /* 0x0000000000017941 */ /* 0x000fea0003800000 */
.L_x_450:
        /* <DEDUP_REMOVED lines=12> */
.L_x_453:
[----:B------:R-:W-:Y:S05]  /*eb50*/  BSYNC B1 ;  /* 0x0000000000017941 */ /* 0x000fea0003800000 */
.L_x_452:
        /* <DEDUP_REMOVED lines=12> */
.L_x_455:
[----:B------:R-:W-:Y:S05]  /*ec20*/  BSYNC B1 ;  /* 0x0000000000017941 */ /* 0x000fea0003800000 */
.L_x_454:
        /* <DEDUP_REMOVED lines=9> */
.L_x_457:
[----:B------:R-:W-:Y:S05]  /*ecc0*/  BSYNC B1 ;  /* 0x0000000000017941 */ /* 0x000fea0003800000 */
.L_x_456:
        /* <DEDUP_REMOVED lines=9> */
.L_x_459:
[----:B------:R-:W-:Y:S05]  /*ed60*/  BSYNC B1 ;  /* 0x0000000000017941 */ /* 0x000fea0003800000 */
.L_x_458:
        /* <DEDUP_REMOVED lines=12> */
.L_x_461:
[----:B------:R-:W-:Y:S05]  /*ee30*/  BSYNC B1 ;  /* 0x0000000000017941 */ /* 0x000fea0003800000 */
.L_x_460:
        /* <DEDUP_REMOVED lines=12> */
.L_x_463:
[----:B------:R-:W-:Y:S05]  /*ef00*/  BSYNC B1 ;  /* 0x0000000000017941 */ /* 0x000fea0003800000 */
.L_x_462:
        /* <DEDUP_REMOVED lines=9> */
.L_x_465:
[----:B------:R-:W-:Y:S05]  /*efa0*/  BSYNC B1 ;  /* 0x0000000000017941 */ /* 0x000fea0003800000 */
.L_x_464:
        /* <DEDUP_REMOVED lines=9> */
.L_x_467:
[----:B------:R-:W-:Y:S05]  /*f040*/  BSYNC B1 ;  /* 0x0000000000017941 */ /* 0x000fea0003800000 */
.L_x_466:
        /* <DEDUP_REMOVED lines=12> */
.L_x_469:
[----:B------:R-:W-:Y:S05]  /*f110*/  BSYNC B1 ;  /* 0x0000000000017941 */ /* 0x000fea0003800000 */
.L_x_468:
        /* <DEDUP_REMOVED lines=12> */
.L_x_471:
[----:B------:R-:W-:Y:S05]  /*f1e0*/  BSYNC B1 ;  /* 0x0000000000017941 */ /* 0x000fea0003800000 */
.L_x_470:
        /* <DEDUP_REMOVED lines=9> */
.L_x_473:
[----:B------:R-:W-:Y:S05]  /*f280*/  BSYNC B1 ;  /* 0x0000000000017941 */ /* 0x000fea0003800000 */
.L_x_472:
        /* <DEDUP_REMOVED lines=9> */
.L_x_475:
[----:B------:R-:W-:Y:S05]  /*f320*/  BSYNC B1 ;  /* 0x0000000000017941 */ /* 0x000fea0003800000 */
.L_x_474:
        /* <DEDUP_REMOVED lines=12> */
.L_x_477:
[----:B------:R-:W-:Y:S05]  /*f3f0*/  BSYNC B1 ;  /* 0x0000000000017941 */ /* 0x000fea0003800000 */
.L_x_476:
        /* <DEDUP_REMOVED lines=12> */
.L_x_479:
[----:B------:R-:W-:Y:S05]  /*f4c0*/  BSYNC B1 ;  /* 0x0000000000017941 */ /* 0x000fea0003800000 */
.L_x_478:
        /* <DEDUP_REMOVED lines=9> */
.L_x_481:
[----:B------:R-:W-:Y:S05]  /*f560*/  BSYNC B1 ;  /* 0x0000000000017941 */ /* 0x000fea0003800000 */
.L_x_480:
        /* <DEDUP_REMOVED lines=9> */
.L_x_483:
[----:B------:R-:W-:Y:S05]  /*f600*/  BSYNC B1 ;  /* 0x0000000000017941 */ /* 0x000fea0003800000 */
.L_x_482:
        /* <DEDUP_REMOVED lines=12> */
.L_x_485:
[----:B------:R-:W-:Y:S05]  /*f6d0*/  BSYNC B1 ;  /* 0x0000000000017941 */ /* 0x000fea0003800000 */
.L_x_484:
        /* <DEDUP_REMOVED lines=12> */
.L_x_487:
[----:B------:R-:W-:Y:S05]  /*f7a0*/  BSYNC B1 ;  /* 0x0000000000017941 */ /* 0x000fea0003800000 */
.L_x_486:
        /* <DEDUP_REMOVED lines=9> */
.L_x_489:
[----:B------:R-:W-:Y:S05]  /*f840*/  BSYNC B1 ;  /* 0x0000000000017941 */ /* 0x000fea0003800000 */
.L_x_488:
        /* <DEDUP_REMOVED lines=9> */
.L_x_491:
[----:B------:R-:W-:Y:S05]  /*f8e0*/  BSYNC B1 ;  /* 0x0000000000017941 */ /* 0x000fea0003800000 */
.L_x_490:
        /* <DEDUP_REMOVED lines=12> */
.L_x_493:
[----:B------:R-:W-:Y:S05]  /*f9b0*/  BSYNC B1 ;  /* 0x0000000000017941 */ /* 0x000fea0003800000 */
.L_x_492:
        /* <DEDUP_REMOVED lines=12> */
.L_x_495:
[----:B------:R-:W-:Y:S05]  /*fa80*/  BSYNC B1 ;  /* 0x0000000000017941 */ /* 0x000fea0003800000 */
.L_x_494:
        /* <DEDUP_REMOVED lines=9> */
.L_x_497:
[----:B------:R-:W-:Y:S05]  /*fb20*/  BSYNC B1 ;  /* 0x0000000000017941 */ /* 0x000fea0003800000 */
.L_x_496:
        /* <DEDUP_REMOVED lines=9> */
.L_x_499:
[----:B------:R-:W-:Y:S05]  /*fbc0*/  BSYNC B1 ;  /* 0x0000000000017941 */ /* 0x000fea0003800000 */
.L_x_498:
        /* <DEDUP_REMOVED lines=12> */
.L_x_501:
[----:B------:R-:W-:Y:S05]  /*fc90*/  BSYNC B1 ;  /* 0x0000000000017941 */ /* 0x000fea0003800000 */
.L_x_500:
        /* <DEDUP_REMOVED lines=12> */
.L_x_503:
[----:B------:R-:W-:Y:S05]  /*fd60*/  BSYNC B1 ;  /* 0x0000000000017941 */ /* 0x000fea0003800000 */
.L_x_502:
        /* <DEDUP_REMOVED lines=9> */
.L_x_505:
[----:B------:R-:W-:Y:S05]  /*fe00*/  BSYNC B1 ;  /* 0x0000000000017941 */ /* 0x000fea0003800000 */
.L_x_504:
        /* <DEDUP_REMOVED lines=9> */
.L_x_507:
[----:B------:R-:W-:Y:S05]  /*fea0*/  BSYNC B1 ;  /* 0x0000000000017941 */ /* 0x000fea0003800000 */
.L_x_506:
        /* <DEDUP_REMOVED lines=12> */
.L_x_509:
[----:B------:R-:W-:Y:S05]  /*ff70*/  BSYNC B1 ;  /* 0x0000000000017941 */ /* 0x000fea0003800000 */
.L_x_508:
        /* <DEDUP_REMOVED lines=12> */
.L_x_511:
[----:B------:R-:W-:Y:S05]  /*10040*/  BSYNC B1 ;  /* 0x0000000000017941 */ /* 0x000fea0003800000 */
.L_x_510:
        /* <DEDUP_REMOVED lines=9> */
.L_x_513:
[----:B------:R-:W-:Y:S05]  /*100e0*/  BSYNC B1 ;  /* 0x0000000000017941 */ /* 0x000fea0003800000 */
.L_x_512:
        /* <DEDUP_REMOVED lines=9> */
.L_x_515:
[----:B------:R-:W-:Y:S05]  /*10180*/  BSYNC B1 ;  /* 0x0000000000017941 */ /* 0x000fea0003800000 */
.L_x_514:
        /* <DEDUP_REMOVED lines=12> */
.L_x_517:
[----:B------:R-:W-:Y:S05]  /*10250*/  BSYNC B1 ;  /* 0x0000000000017941 */ /* 0x000fea0003800000 */
.L_x_516:
        /* <DEDUP_REMOVED lines=12> */
.L_x_519:
[----:B------:R-:W-:Y:S05]  /*10320*/  BSYNC B1 ;  /* 0x0000000000017941 */ /* 0x000fea0003800000 */
.L_x_518:
        /* <DEDUP_REMOVED lines=9> */
.L_x_521:
[----:B------:R-:W-:Y:S05]  /*103c0*/  BSYNC B1 ;  /* 0x0000000000017941 */ /* 0x000fea0003800000 */
.L_x_520:
        /* <DEDUP_REMOVED lines=9> */
.L_x_523:
[----:B------:R-:W-:Y:S05]  /*10460*/  BSYNC B1 ;  /* 0x0000000000017941 */ /* 0x000fea0003800000 */
.L_x_522:
        /* <DEDUP_REMOVED lines=12> */
.L_x_525:
[----:B------:R-:W-:Y:S05]  /*10530*/  BSYNC B1 ;  /* 0x0000000000017941 */ /* 0x000fea0003800000 */
.L_x_524:
        /* <DEDUP_REMOVED lines=12> */
.L_x_527:
[----:B------:R-:W-:Y:S05]  /*10600*/  BSYNC B1 ;  /* 0x0000000000017941 */ /* 0x000fea0003800000 */
.L_x_526:
        /* <DEDUP_REMOVED lines=9> */
.L_x_529:
[----:B------:R-:W-:Y:S05]  /*106a0*/  BSYNC B1 ;  /* 0x0000000000017941 */ /* 0x000fea0003800000 */
.L_x_528:
        /* <DEDUP_REMOVED lines=9> */
.L_x_531:
[----:B------:R-:W-:Y:S05]  /*10740*/  BSYNC B1 ;  /* 0x0000000000017941 */ /* 0x000fea0003800000 */
.L_x_530:
        /* <DEDUP_REMOVED lines=12> */
.L_x_533:
[----:B------:R-:W-:Y:S05]  /*10810*/  BSYNC B1 ;  /* 0x0000000000017941 */ /* 0x000fea0003800000 */
.L_x_532:
        /* <DEDUP_REMOVED lines=12> */
.L_x_535:
[----:B------:R-:W-:Y:S05]  /*108e0*/  BSYNC B1 ;  /* 0x0000000000017941 */ /* 0x000fea0003800000 */
.L_x_534:
        /* <DEDUP_REMOVED lines=9> */
.L_x_537:
[----:B------:R-:W-:Y:S05]  /*10980*/  BSYNC B1 ;  /* 0x0000000000017941 */ /* 0x000fea0003800000 */
.L_x_536:
        /* <DEDUP_REMOVED lines=9> */
.L_x_539:
[----:B------:R-:W-:Y:S05]  /*10a20*/  BSYNC B1 ;  /* 0x0000000000017941 */ /* 0x000fea0003800000 */
.L_x_538:
[----:B-----5:R-:W-:Y:S01]  /*10a30*/  IMAD.U32 R5, R3, 0x10000, RZ ;  /* 0x0001000003057824 */ /* 0x020fe200078e00ff */
[----:B0-----:R-:W-:Y:S01]  /*10a40*/  @P2 MOV R4, R160 ;  /* 0x000000a000042202 */ /* 0x001fe20000000f00 */
[----:B------:R-:W-:Y:S01]  /*10a50*/  BSSY B1, `(.L_x_540) ;  /* 0x000000a000017945 */ /* 0x000fe20003800000 */
[----:B------:R-:W-:Y:S01]  /*10a60*/  ISETP.GT.AND P1, PT, R0, 0xf9, P1 ;  /* 0x000000f90000780c */ /* 0x000fe20000f24270 */
[----:B------:R-:W-:-:S04]  /*10a70*/  FMUL R5, R5, R16 ;  /* 0x0000001005057220 */ /* 0x000fc80000400000 */
[----:B------:R-:W-:-:S05]  /*10a80*/  FFMA R5, R150, R2, R5 ;  /* 0x0000000296057223 */ /* 0x000fca0000000005 */
[----:B------:R-:W-:-:S04]  /*10a90*/  F2FP.BF16.F32.PACK_AB R5, RZ, R5 ;  /* 0x00000005ff05723e */ /* 0x000fc800000010ff */
[----:B-1--4-:R-:W-:Y:S01]  /*10aa0*/  PRMT R6, R5, 0x7610, R6 ;  /* 0x0000761005067816 */ /* 0x012fe20000000006 */
[----:B------:R-:W-:-:S05]  /*10ab0*/  @P2 IMAD.MOV.U32 R5, RZ, RZ, R161 ;  /* 0x000000ffff052224 */ /* 0x000fca00078e00a1 */
[----:B------:R0:W-:Y:S01]  /*10ac0*/  @P2 STG.E.U16 desc[UR36][R4.64+0x1f0], R6 ;  /* 0x0001f00604002986 */ /* 0x0001e2000c101524 */
[----:B------:R-:W-:Y:S05]  /*10ad0*/  @!P1 BRA `(.L_x_541) ;  /* 0x0000000000049947 */ /* 0x000fea0003800000 */
[----:B------:R1:W5:Y:S02]  /*10ae0*/  LDG.E.LTC128B.U16 R3, desc[UR36][R12.64+0x1f2] ;  /* 0x0001f2240c037981 */ /* 0x000364000c1e1520 */
.L_x_541:
[----:B------:R-:W-:Y:S05]  /*10af0*/  BSYNC B1 ;  /* 0x0000000000017941 */ /* 0x000fea0003800000 */
.L_x_540:
[----:B------:R-:W-:Y:S05]  /*10b00*/  @!P1 BRA `(.L_x_542) ;  /* 0x0000004c00b09947 */ /* 0x000fea0003800000 */
[----:B-----5:R-:W-:-:S04]  /*10b10*/  IMAD.U32 R3, R3, 0x10000, RZ ;  /* 0x0001000003037824 */ /* 0x020fc800078e00ff */
[----:B------:R-:W-:-:S04]  /*10b20*/  FMUL R0, R3, R16 ;  /* 0x0000001003007220 */ /* 0x000fc80000400000 */
[----:B------:R-:W-:-:S05]  /*10b30*/  FFMA R0, R151, R2, R0 ;  /* 0x0000000297007223 */ /* 0x000fca0000000000 */
[----:B------:R-:W-:-:S05]  /*10b40*/  F2FP.BF16.F32.PACK_AB R0, RZ, R0 ;  /* 0x00000000ff00723e */ /* 0x000fca00000010ff */
[----:B------:R4:W-:Y:S01]  /*10b50*/  STG.E.U16 desc[UR36][R160.64+0x1f2], R0 ;  /* 0x0001f200a0007986 */ /* 0x0009e2000c101524 */
[----:B------:R-:W-:Y:S05]  /*10b60*/  BRA `(.L_x_542) ;  /* 0x0000004c00987947 */ /* 0x000fea0003800000 */
.L_x_35:
[----:B------:R-:W2:Y:S01]  /*10b70*/  LDL.LU R3, [R1] ;  /* 0x0000000001037983 */ /* 0x000ea20000300800 */
[----:B------:R-:W-:-:S03]  /*10b80*/  ULDC.64 UR4, c[0x0][0x5c0] ;  /* 0x0001700000047ab9 */ /* 0x000fc60000000a00 */
[----:B------:R-:W3:Y:S04]  /*10b90*/  LDL.LU R9, [R1+0x60] ;  /* 0x0000600001097983 */ /* 0x000ee80000300800 */
[----:B------:R-:W4:Y:S04]  /*10ba0*/  LDL.LU R11, [R1+0x8c] ;  /* 0x00008c00010b7983 */ /* 0x000f280000300800 */
[----:B------:R-:W5:Y:S04]  /*10bb0*/  LDL.LU R12, [R1+0x90] ;  /* 0x00009000010c7983 */ /* 0x000f680000300800 */
        /* <DEDUP_REMOVED lines=74> */
[----:B------:R-:W5:Y:S01]  /*11060*/  LDL.LU R161, [R1+0x1cc] ;  /* 0x0001cc0001a17983 */ /* 0x000f620000300800 */
[----:B--2---:R-:W-:-:S03]  /*11070*/  FMUL R3, R3, R2 ;  /* 0x0000000203037220 */ /* 0x004fc60000400000 */
[----:B------:R-:W2:Y:S01]  /*11080*/  LDL.LU R160, [R1+0x1d0] ;  /* 0x0001d00001a07983 */ /* 0x000ea20000300800 */
[----:B------:R-:W-:-:S03]  /*11090*/  LEA R4, P0, R6, UR4, 0x1 ;  /* 0x0000000406047c11 */ /* 0x000fc6000f8008ff */
[----:B------:R-:W2:Y:S04]  /*110a0*/  LDL.LU R159, [R1+0x1d4] ;  /* 0x0001d400019f7983 */ /* 0x000ea80000300800 */
[----:B------:R-:W2:Y:S04]  /*110b0*/  LDL.LU R158, [R1+0x1d8] ;  /* 0x0001d800019e7983 */ /* 0x000ea80000300800 */
[----:B------:R-:W2:Y:S04]  /*110c0*/  LDL.LU R157, [R1+0x1dc] ;  /* 0x0001dc00019d7983 */ /* 0x000ea80000300800 */
[----:B------:R-:W2:Y:S01]  /*110d0*/  LDL.LU R156, [R1+0x1e0] ;  /* 0x0001e000019c7983 */ /* 0x000ea20000300800 */
[----:B------:R-:W-:-:S03]  /*110e0*/  LEA.HI.X R5, R6, UR5, R10, 0x1, P0 ;  /* 0x0000000506057c11 */ /* 0x000fc600080f0c0a */
[----:B------:R-:W2:Y:S01]  /*110f0*/  LDL.LU R155, [R1+0x1e4] ;  /* 0x0001e400019b7983 */ /* 0x000ea20000300800 */
[----:B------:R-:W-:-:S03]  /*11100*/  F2FP.BF16.F32.PACK_AB R3, RZ, R3 ;  /* 0x00000003ff03723e */ /* 0x000fc600000010ff */
[----:B------:R-:W2:Y:S04]  /*11110*/  LDL.LU R154, [R1+0x1e8] ;  /* 0x0001e800019a7983 */ /* 0x000ea80000300800 */
[----:B------:R-:W2:Y:S04]  /*11120*/  LDL.LU R23, [R1+0x1ec] ;  /* 0x0001ec0001177983 */ /* 0x000ea80000300800 */
[----:B------:R-:W2:Y:S04]  /*11130*/  LDL.LU R22, [R1+0x1f0] ;  /* 0x0001f00001167983 */ /* 0x000ea80000300800 */
[----:B------:R-:W2:Y:S04]  /*11140*/  LDL.LU R21, [R1+0x1f4] ;  /* 0x0001f40001157983 */ /* 0x000ea80000300800 */
[----:B------:R-:W2:Y:S04]  /*11150*/  LDL.LU R20, [R1+0x1f8] ;  /* 0x0001f80001147983 */ /* 0x000ea80000300800 */
[----:B------:R-:W2:Y:S04]  /*11160*/  LDL.LU R19, [R1+0x1fc] ;  /* 0x0001fc0001137983 */ /* 0x000ea80000300800 */
[----:B------:R-:W3:Y:S04]  /*11170*/  LDL.LU R7, [R1+0x8] ;  /* 0x0000080001077983 */ /* 0x000ee80000300800 */
[----:B------:R-:W4:Y:S04]  /*11180*/  LDL.LU R6, [R1+0xc] ;  /* 0x00000c0001067983 */ /* 0x000f280000300800 */
[----:B------:R0:W-:Y:S04]  /*11190*/  @P1 STG.E.U16 desc[UR36][R4.64], R3 ;  /* 0x0000000304001986 */ /* 0x0001e8000c101524 */
[----:B0-----:R-:W5:Y:S01]  /*111a0*/  LDL.LU R3, [R1+0x4] ;  /* 0x0000040001037983 */ /* 0x001f620000300800 */
[----:B------:R-:W-:Y:S01]  /*111b0*/  ISETP.GT.AND P0, PT, R0, 0x1, P3 ;  /* 0x000000010000780c */ /* 0x000fe20001f04270 */
[----:B------:R-:W-:Y:S01]  /*111c0*/  USHF.L.U32 UR5, UR8, 0x4, URZ ;  /* 0x0000000408057899 */ /* 0x000fe2000800063f */
[----:B------:R-:W-:Y:S01]  /*111d0*/  ISETP.GT.AND P2, PT, R153, 0x8, PT ;  /* 0x000000089900780c */ /* 0x000fe20003f44270 */
[----:B------:R-:W-:Y:S01]  /*111e0*/  USHF.L.U64.HI UR4, UR8, 0x4, UR9 ;  /* 0x0000000408047899 */ /* 0x000fe20008010209 */
[----:B---3--:R-:W-:-:S05]  /*111f0*/  FMUL R7, R7, R2 ;  /* 0x0000000207077220 */ /* 0x008fca0000400000 */
[----:B------:R-:W-:-:S04]  /*11200*/  F2FP.BF16.F32.PACK_AB R7, RZ, R7 ;  /* 0x00000007ff07723e */ /* 0x000fc800000010ff */
[----:B------:R-:W-:Y:S01]  /*11210*/  PRMT R8, R7, 0x7610, R8 ;  /* 0x0000761007087816 */ /* 0x000fe20000000008 */
[----:B-----5:R-:W-:-:S05]  /*11220*/  FMUL R3, R3, R2 ;  /* 0x0000000203037220 */ /* 0x020fca0000400000 */
[----:B------:R-:W-:-:S05]  /*11230*/  F2FP.BF16.F32.PACK_AB R3, RZ, R3 ;  /* 0x00000003ff03723e */ /* 0x000fca00000010ff */
[----:B------:R4:W-:Y:S01]  /*11240*/  @P0 STG.E.U16 desc[UR36][R4.64+0x2], R3 ;  /* 0x0000020304000986 */ /* 0x0009e2000c101524 */
[----:B------:R-:W-:Y:S01]  /*11250*/  ISETP.GT.AND P0, PT, R0, RZ, P2 ;  /* 0x000000ff0000720c */ /* 0x000fe20001704270 */
[----:B----4-:R-:W-:Y:S01]  /*11260*/  FMUL R3, R6, R2 ;  /* 0x0000000206037220 */ /* 0x010fe20000400000 */
[----:B------:R-:W-:-:S04]  /*11270*/  IADD3 R6, P1, R4, UR5, RZ ;  /* 0x0000000504067c10 */ /* 0x000fc8000ff3e0ff */
[----:B------:R-:W-:Y:S02]  /*11280*/  IADD3.X R7, R5, UR4, RZ, P1, !PT ;  /* 0x0000000405077c10 */ /* 0x000fe40008ffe4ff */
[----:B------:R-:W-:-:S05]  /*11290*/  F2FP.BF16.F32.PACK_AB R3, RZ, R3 ;  /* 0x00000003ff03723e */ /* 0x000fca00000010ff */
[----:B------:R0:W-:Y:S01]  /*112a0*/  @P0 STG.E.U16 desc[UR36][R6.64], R8 ;  /* 0x0000000806000986 */ /* 0x0001e2000c101524 */
[----:B------:R-:W-:-:S03]  /*112b0*/  ISETP.GT.AND P0, PT, R0, 0x1, P2 ;  /* 0x000000010000780c */ /* 0x000fc60001704270 */
[----:B0-----:R-:W3:Y:S10]  /*112c0*/  LDL.LU R8, [R1+0x50] ;  /* 0x0000500001087983 */ /* 0x001ef40000300800 */
[----:B------:R0:W-:Y:S04]  /*112d0*/  @P0 STG.E.U16 desc[UR36][R6.64+0x2], R3 ;  /* 0x0000020306000986 */ /* 0x0001e8000c101524 */
[----:B0-----:R-:W4:Y:S01]  /*112e0*/  LDL.LU R3, [R1+0x10] ;  /* 0x0000100001037983 */ /* 0x001f220000300800 */
[----:B------:R-:W-:Y:S01]  /*112f0*/  ISETP.GT.AND P0, PT, R0, 0x8, P3 ;  /* 0x000000080000780c */ /* 0x000fe20001f04270 */
[----:B----4-:R-:W-:-:S05]  /*11300*/  FMUL R3, R3, R2 ;  /* 0x0000000203037220 */ /* 0x010fca0000400000 */
[----:B------:R-:W-:-:S07]  /*11310*/  F2FP.BF16.F32.PACK_AB R3, RZ, R3 ;  /* 0x00000003ff03723e */ /* 0x000fce00000010ff */
        /* <DEDUP_REMOVED lines=73> */
[----:B---3--:R-:W-:-:S05]  /*117b0*/  FMUL R8, R8, R2 ;  /* 0x0000000208087220 */ /* 0x008fca0000400000 */
[----:B------:R-:W-:Y:S01]  /*117c0*/  F2FP.BF16.F32.PACK_AB R8, RZ, R8 ;  /* 0x00000008ff08723e */ /* 0x000fe200000010ff */
[----:B----4-:R-:W-:-:S05]  /*117d0*/  FMUL R3, R3, R2 ;  /* 0x0000000203037220 */ /* 0x010fca0000400000 */
[----:B------:R-:W-:-:S05]  /*117e0*/  F2FP.BF16.F32.PACK_AB R3, RZ, R3 ;  /* 0x00000003ff03723e */ /* 0x000fca00000010ff */
[----:B------:R0:W-:Y:S01]  /*117f0*/  @P0 STG.E.U16 desc[UR36][R6.64+0x42], R3 ;  /* 0x0000420306000986 */ /* 0x0001e2000c101524 */
[----:B------:R-:W-:-:S03]  /*11800*/  ISETP.GT.AND P0, PT, R0, 0x28, P3 ;  /* 0x000000280000780c */ /* 0x000fc60001f04270 */
[----:B0-----:R-:W3:Y:S01]  /*11810*/  LDL.LU R3, [R1+0x54] ;  /* 0x0000540001037983 */ /* 0x001ee20000300800 */
[----:B------:R-:W-:-:S09]  /*11820*/  ISETP.GT.AND P1, PT, R0, 0x29, P3 ;  /* 0x000000290000780c */ /* 0x000fd20001f24270 */
[----:B------:R0:W-:Y:S04]  /*11830*/  @P0 STG.E.U16 desc[UR36][R4.64+0x50], R8 ;  /* 0x0000500804000986 */ /* 0x0001e8000c101524 */
[----:B0-----:R-:W4:Y:S01]  /*11840*/  LDL.LU R8, [R1+0x58] ;  /* 0x0000580001087983 */ /* 0x001f220000300800 */
[----:B---3--:R-:W-:-:S05]  /*11850*/  FMUL R3, R3, R2 ;  /* 0x0000000203037220 */ /* 0x008fca0000400000 */
[----:B------:R-:W-:-:S05]  /*11860*/  F2FP.BF16.F32.PACK_AB R3, RZ, R3 ;  /* 0x00000003ff03723e */ /* 0x000fca00000010ff */
[----:B------:R0:W-:Y:S01]  /*11870*/  @P1 STG.E.U16 desc[UR36][R4.64+0x52], R3 ;  /* 0x0000520304001986 */ /* 0x0001e2000c101524 */
[----:B----4-:R-:W-:-:S05]  /*11880*/  FMUL R8, R8, R2 ;  /* 0x0000000208087220 */ /* 0x010fca0000400000 */
[----:B------:R-:W-:Y:S01]  /*11890*/  F2FP.BF16.F32.PACK_AB R8, RZ, R8 ;  /* 0x00000008ff08723e */ /* 0x000fe200000010ff */
[----:B0-----:R-:W3:Y:S03]  /*118a0*/  LDL.LU R3, [R1+0x5c] ;  /* 0x00005c0001037983 */ /* 0x001ee60000300800 */
[----:B------:R-:W-:Y:S02]  /*118b0*/  PRMT R10, R8, 0x7610, R10 ;  /* 0x00007610080a7816 */ /* 0x000fe4000000000a */
[----:B------:R-:W4:Y:S01]  /*118c0*/  LDL.LU R8, [R1+0x64] ;  /* 0x0000640001087983 */ /* 0x000f220000300800 */
[C---:B------:R-:W-:Y:S02]  /*118d0*/  ISETP.GT.AND P1, PT, R0.reuse, 0x28, P2 ;  /* 0x000000280000780c */ /* 0x040fe40001724270 */
[C---:B------:R-:W-:Y:S02]  /*118e0*/  ISETP.GT.AND P4, PT, R0.reuse, 0x29, P2 ;  /* 0x000000290000780c */ /* 0x040fe40001784270 */
[C---:B------:R-:W-:Y:S01]  /*118f0*/  ISETP.GT.AND P5, PT, R0.reuse, 0x30, P3 ;  /* 0x000000300000780c */ /* 0x040fe20001fa4270 */
[----:B------:R-:W-:Y:S01]  /*11900*/  FMUL R9, R9, R2 ;  /* 0x0000000209097220 */ /* 0x000fe20000400000 */
[----:B------:R-:W-:-:S04]  /*11910*/  ISETP.GT.AND P0, PT, R0, 0x31, P3 ;  /* 0x000000310000780c */ /* 0x000fc80001f04270 */
[----:B------:R-:W-:-:S03]  /*11920*/  F2FP.BF16.F32.PACK_AB R9, RZ, R9 ;  /* 0x00000009ff09723e */ /* 0x000fc600000010ff */
[----:B------:R0:W-:Y:S04]  /*11930*/  @P1 STG.E.U16 desc[UR36][R6.64+0x50], R10 ;  /* 0x0000500a06001986 */ /* 0x0001e8000c101524 */
[----:B0-----:R-:W5:Y:S01]  /*11940*/  LDL.LU R10, [R1+0x74] ;  /* 0x00007400010a7983 */ /* 0x001f620000300800 */
[----:B---3--:R-:W-:-:S05]  /*11950*/  FMUL R3, R3, R2 ;  /* 0x0000000203037220 */ /* 0x008fca0000400000 */
[----:B------:R-:W-:Y:S01]  /*11960*/  F2FP.BF16.F32.PACK_AB R3, RZ, R3 ;  /* 0x00000003ff03723e */ /* 0x000fe200000010ff */
[----:B----4-:R-:W-:-:S04]  /*11970*/  FMUL R8, R8, R2 ;  /* 0x0000000208087220 */ /* 0x010fc80000400000 */
[----:B------:R0:W-:Y:S04]  /*11980*/  @P4 STG.E.U16 desc[UR36][R6.64+0x52], R3 ;  /* 0x0000520306004986 */ /* 0x0001e8000c101524 */
[----:B------:R1:W-:Y:S01]  /*11990*/  @P5 STG.E.U16 desc[UR36][R4.64+0x60], R9 ;  /* 0x0000600904005986 */ /* 0x0003e2000c101524 */
[----:B0-----:R-:W-:-:S03]  /*119a0*/  F2FP.BF16.F32.PACK_AB R3, RZ, R8 ;  /* 0x00000008ff03723e */ /* 0x001fc600000010ff */
[----:B------:R-:W3:Y:S01]  /*119b0*/  LDL.LU R8, [R1+0x68] ;  /* 0x0000680001087983 */ /* 0x000ee20000300800 */
[----:B-1----:R-:W-:-:S03]  /*119c0*/  PRMT R9, R3, 0x7610, R9 ;  /* 0x0000761003097816 */ /* 0x002fc60000000009 */
[----:B------:R-:W4:Y:S04]  /*119d0*/  LDL.LU R3, [R1+0x6c] ;  /* 0x00006c0001037983 */ /* 0x000f280000300800 */
[----:B------:R0:W-:Y:S04]  /*119e0*/  @P0 STG.E.U16 desc[UR36][R4.64+0x62], R9 ;  /* 0x0000620904000986 */ /* 0x0001e8000c101524 */
[----:B0-----:R-:W2:Y:S01]  /*119f0*/  LDL.LU R9, [R1+0x70] ;  /* 0x0000700001097983 */ /* 0x001ea20000300800 */
[----:B------:R-:W-:Y:S01]  /*11a00*/  ISETP.GT.AND P1, PT, R0, 0x30, P2 ;  /* 0x000000300000780c */ /* 0x000fe20001724270 */
[----:B---3--:R-:W-:-:S05]  /*11a10*/  FMUL R8, R8, R2 ;  /* 0x0000000208087220 */ /* 0x008fca0000400000 */
[----:B------:R-:W-:-:S07]  /*11a20*/  F2FP.BF16.F32.PACK_AB R8, RZ, R8 ;  /* 0x00000008ff08723e */ /* 0x000fce00000010ff */
[----:B------:R0:W-:Y:S01]  /*11a30*/  @P1 STG.E.U16 desc[UR36][R6.64+0x60], R8 ;  /* 0x0000600806001986 */ /* 0x0001e2000c101524 */
[----:B--2---:R-:W-:-:S05]  /*11a40*/  FMUL R9, R9, R2 ;  /* 0x0000000209097220 */ /* 0x004fca0000400000 */
[----:B0-----:R-:W-:-:S04]  /*11a50*/  F2FP.BF16.F32.PACK_AB R8, RZ, R9 ;  /* 0x00000009ff08723e */ /* 0x001fc800000010ff */
[----:B------:R-:W-:Y:S02]  /*11a60*/  PRMT R9, R8, 0x7610, R9 ;  /* 0x0000761008097816 */ /* 0x000fe40000000009 */
[----:B------:R-:W2:Y:S01]  /*11a70*/  LDL.LU R8, [R1+0x78] ;  /* 0x0000780001087983 */ /* 0x000ea20000300800 */
[C---:B------:R-:W-:Y:S01]  /*11a80*/  ISETP.GT.AND P4, PT, R0.reuse, 0x31, P2 ;  /* 0x000000310000780c */ /* 0x040fe20001784270 */
[-C--:B----4-:R-:W-:Y:S01]  /*11a90*/  FMUL R3, R3, R2.reuse ;  /* 0x0000000203037220 */ /* 0x090fe20000400000 */
[----:B------:R-:W-:Y:S01]  /*11aa0*/  ISETP.GT.AND P5, PT, R0, 0x38, P3 ;  /* 0x000000380000780c */ /* 0x000fe20001fa4270 */
[----:B-----5:R-:W-:-:S03]  /*11ab0*/  FMUL R10, R10, R2 ;  /* 0x000000020a0a7220 */ /* 0x020fc60000400000 */
[----:B------:R-:W-:Y:S02]  /*11ac0*/  F2FP.BF16.F32.PACK_AB R3, RZ, R3 ;  /* 0x00000003ff03723e */ /* 0x000fe400000010ff */
[----:B------:R-:W-:-:S05]  /*11ad0*/  ISETP.GT.AND P6, PT, R0, 0x39, P3 ;  /* 0x000000390000780c */ /* 0x000fca0001fc4270 */
[----:B------:R0:W-:Y:S04]  /*11ae0*/  @P4 STG.E.U16 desc[UR36][R6.64+0x62], R3 ;  /* 0x0000620306004986 */ /* 0x0001e8000c101524 */
[----:B------:R1:W-:Y:S01]  /*11af0*/  @P5 STG.E.U16 desc[UR36][R4.64+0x70], R9 ;  /* 0x0000700904005986 */ /* 0x0003e2000c101524 */
[----:B0-----:R-:W-:-:S04]  /*11b00*/  F2FP.BF16.F32.PACK_AB R3, RZ, R10 ;  /* 0x0000000aff03723e */ /* 0x001fc800000010ff */
[----:B------:R-:W-:Y:S01]  /*11b10*/  PRMT R10, R3, 0x7610, R10 ;  /* 0x00007610030a7816 */ /* 0x000fe2000000000a */
[----:B-1----:R-:W3:Y:S04]  /*11b20*/  LDL.LU R9, [R1+0x80] ;  /* 0x0000800001097983 */ /* 0x002ee80000300800 */
[----:B------:R0:W-:Y:S01]  /*11b30*/  @P6 STG.E.U16 desc[UR36][R4.64+0x72], R10 ;  /* 0x0000720a04006986 */ /* 0x0001e2000c101524 */
[----:B--2---:R-:W-:-:S05]  /*11b40*/  FMUL R8, R8, R2 ;  /* 0x0000000208087220 */ /* 0x004fca0000400000 */
[----:B------:R-:W-:Y:S02]  /*11b50*/  F2FP.BF16.F32.PACK_AB R3, RZ, R8 ;  /* 0x00000008ff03723e */ /* 0x000fe400000010ff */
[----:B------:R-:W2:Y:S02]  /*11b60*/  LDL.LU R8, [R1+0x7c] ;  /* 0x00007c0001087983 */ /* 0x000ea40000300800 */
[----:B0-----:R-:W-:Y:S02]  /*11b70*/  PRMT R10, R3, 0x7610, R10 ;  /* 0x00007610030a7816 */ /* 0x001fe4000000000a */
[----:B------:R-:W4:Y:S01]  /*11b80*/  LDL.LU R3, [R1+0x84] ;  /* 0x0000840001037983 */ /* 0x000f220000300800 */
[C---:B------:R-:W-:Y:S02]  /*11b90*/  ISETP.GT.AND P0, PT, R0.reuse, 0x38, P2 ;  /* 0x000000380000780c */ /* 0x040fe40001704270 */
[C---:B------:R-:W-:Y:S02]  /*11ba0*/  ISETP.GT.AND P1, PT, R0.reuse, 0x39, P2 ;  /* 0x000000390000780c */ /* 0x040fe40001724270 */
[----:B------:R-:W-:-:S02]  /*11bb0*/  ISETP.GT.AND P4, PT, R0, 0x40, P3 ;  /* 0x000000400000780c */ /* 0x000fc40001f84270 */
[----:B------:R-:W-:-:S07]  /*11bc0*/  ISETP.GT.AND P5, PT, R0, 0x41, P3 ;  /* 0x000000410000780c */ /* 0x000fce0001fa4270 */
[----:B------:R0:W-:Y:S01]  /*11bd0*/  @P0 STG.E.U16 desc[UR36][R6.64+0x70], R10 ;  /* 0x0000700a06000986 */ /* 0x0001e2000c101524 */
[----:B---3--:R-:W-:-:S05]  /*11be0*/  FMUL R9, R9, R2 ;  /* 0x0000000209097220 */ /* 0x008fca0000400000 */
[----:B------:R-:W-:Y:S01]  /*11bf0*/  F2FP.BF16.F32.PACK_AB R9, RZ, R9 ;  /* 0x00000009ff09723e */ /* 0x000fe200000010ff */
[-C--:B--2---:R-:W-:Y:S01]  /*11c00*/  FMUL R8, R8, R2.reuse ;  /* 0x0000000208087220 */ /* 0x084fe20000400000 */
[----:B----4-:R-:W-:-:S04]  /*11c10*/  FMUL R3, R3, R2 ;  /* 0x0000000203037220 */ /* 0x010fc80000400000 */
[----:B------:R-:W-:-:S04]  /*11c20*/  F2FP.BF16.F32.PACK_AB R8, RZ, R8 ;  /* 0x00000008ff08723e */ /* 0x000fc800000010ff */
[----:B0-----:R-:W-:Y:S02]  /*11c30*/  PRMT R10, R8, 0x7610, R10 ;  /* 0x00007610080a7816 */ /* 0x001fe4000000000a */
[----:B------:R-:W-:Y:S01]  /*11c40*/  F2FP.BF16.F32.PACK_AB R3, RZ, R3 ;  /* 0x00000003ff03723e */ /* 0x000fe200000010ff */
[----:B------:R-:W2:Y:S04]  /*11c50*/  LDL.LU R8, [R1+0x88] ;  /* 0x0000880001087983 */ /* 0x000ea80000300800 */
[----:B------:R-:W-:Y:S04]  /*11c60*/  @P1 STG.E.U16 desc[UR36][R6.64+0x72], R10 ;  /* 0x0000720a06001986 */ /* 0x000fe8000c101524 */
[----:B------:R0:W-:Y:S04]  /*11c70*/  @P4 STG.E.U16 desc[UR36][R4.64+0x80], R9 ;  /* 0x0000800904004986 */ /* 0x0001e8000c101524 */
[----:B------:R1:W-:Y:S04]  /*11c80*/  @P5 STG.E.U16 desc[UR36][R4.64+0x82], R3 ;  /* 0x0000820304005986 */ /* 0x0003e8000c101524 */
[----:B0-----:R-:W3:Y:S04]  /*11c90*/  LDL.LU R9, [R1+0x94] ;  /* 0x0000940001097983 */ /* 0x001ee80000300800 */
[----:B-1----:R-:W4:Y:S01]  /*11ca0*/  LDL.LU R3, [R1+0x98] ;  /* 0x0000980001037983 */ /* 0x002f220000300800 */
[----:B------:R-:W-:Y:S01]  /*11cb0*/  ISETP.GT.AND P0, PT, R0, 0x40, P2 ;  /* 0x000000400000780c */ /* 0x000fe20001704270 */
[----:B--2---:R-:W-:-:S05]  /*11cc0*/  FMUL R8, R8, R2 ;  /* 0x0000000208087220 */ /* 0x004fca0000400000 */
[----:B------:R-:W-:-:S07]  /*11cd0*/  F2FP.BF16.F32.PACK_AB R8, RZ, R8 ;  /* 0x00000008ff08723e */ /* 0x000fce00000010ff */
[----:B------:R0:W-:Y:S01]  /*11ce0*/  @P0 STG.E.U16 desc[UR36][R6.64+0x80], R8 ;  /* 0x0000800806000986 */ /* 0x0001e2000c101524 */
[----:B----4-:R-:W-:-:S05]  /*11cf0*/  FMUL R3, R3, R2 ;  /* 0x0000000203037220 */ /* 0x010fca0000400000 */
[----:B0-----:R-:W-:Y:S02]  /*11d00*/  F2FP.BF16.F32.PACK_AB R8, RZ, R3 ;  /* 0x00000003ff08723e */ /* 0x001fe400000010ff */
[----:B------:R-:W2:Y:S02]  /*11d10*/  LDL.LU R3, [R1+0x9c] ;  /* 0x00009c0001037983 */ /* 0x000ea40000300800 */
[----:B------:R-:W-:Y:S02]  /*11d20*/  PRMT R13, R8, 0x7610, R13 ;  /* 0x00007610080d7816 */ /* 0x000fe4000000000d */
[----:B------:R-:W4:Y:S01]  /*11d30*/  LDL.LU R8, [R1+0xa0] ;  /* 0x0000a00001087983 */ /* 0x000f220000300800 */
[C---:B------:R-:W-:Y:S01]  /*11d40*/  ISETP.GT.AND P1, PT, R0.reuse, 0x41, P2 ;  /* 0x000000410000780c */ /* 0x040fe20001724270 */
[-C--:B---3--:R-:W-:Y:S01]  /*11d50*/  FMUL R9, R9, R2.reuse ;  /* 0x0000000209097220 */ /* 0x088fe20000400000 */
[-C--:B------:R-:W-:Y:S01]  /*11d60*/  FMUL R11, R11, R2.reuse ;  /* 0x000000020b0b7220 */ /* 0x080fe20000400000 */
[----:B------:R-:W-:Y:S01]  /*11d70*/  ISETP.GT.AND P4, PT, R0, 0x48, P3 ;  /* 0x000000480000780c */ /* 0x000fe20001f84270 */
[----:B------:R-:W-:-:S02]  /*11d80*/  FMUL R12, R12, R2 ;  /* 0x000000020c0c7220 */ /* 0x000fc40000400000 */
[----:B------:R-:W-:Y:S02]  /*11d90*/  F2FP.BF16.F32.PACK_AB R9, RZ, R9 ;  /* 0x00000009ff09723e */ /* 0x000fe400000010ff */
[----:B------:R-:W-:Y:S02]  /*11da0*/  F2FP.BF16.F32.PACK_AB R11, RZ, R11 ;  /* 0x0000000bff0b723e */ /* 0x000fe400000010ff */
[----:B------:R-:W-:Y:S02]  /*11db0*/  F2FP.BF16.F32.PACK_AB R10, RZ, R12 ;  /* 0x0000000cff0a723e */ /* 0x000fe400000010ff */
[----:B------:R-:W-:Y:S02]  /*11dc0*/  PRMT R12, R9, 0x7610, R12 ;  /* 0x00007610090c7816 */ /* 0x000fe4000000000c */
[C---:B------:R-:W-:Y:S01]  /*11dd0*/  ISETP.GT.AND P5, PT, R0.reuse, 0x49, P3 ;  /* 0x000000490000780c */ /* 0x040fe20001fa4270 */
[----:B------:R-:W-:Y:S01]  /*11de0*/  @P1 STG.E.U16 desc[UR36][R6.64+0x82], R11 ;  /* 0x0000820b06001986 */ /* 0x000fe2000c101524 */
[----:B------:R-:W-:-:S02]  /*11df0*/  ISETP.GT.AND P0, PT, R0, 0x48, P2 ;  /* 0x000000480000780c */ /* 0x000fc40001704270 */
[C---:B------:R-:W-:Y:S01]  /*11e00*/  ISETP.GT.AND P1, PT, R0.reuse, 0x49, P2 ;  /* 0x000000490000780c */ /* 0x040fe20001724270 */
[----:B------:R0:W-:Y:S01]  /*11e10*/  @P4 STG.E.U16 desc[UR36][R4.64+0x90], R10 ;  /* 0x0000900a04004986 */ /* 0x0001e2000c101524 */
[----:B------:R-:W-:-:S07]  /*11e20*/  ISETP.GT.AND P4, PT, R0, 0x50, P3 ;  /* 0x000000500000780c */ /* 0x000fce0001f84270 */
[----:B------:R1:W-:Y:S01]  /*11e30*/  @P5 STG.E.U16 desc[UR36][R4.64+0x92], R12 ;  /* 0x0000920c04005986 */ /* 0x0003e2000c101524 */
[----:B------:R-:W-:-:S03]  /*11e40*/  ISETP.GT.AND P5, PT, R0, 0x51, P3 ;  /* 0x000000510000780c */ /* 0x000fc60001fa4270 */
[----:B------:R3:W-:Y:S01]  /*11e50*/  @P0 STG.E.U16 desc[UR36][R6.64+0x90], R13 ;  /* 0x0000900d06000986 */ /* 0x0007e2000c101524 */
[C---:B------:R-:W-:Y:S02]  /*11e60*/  ISETP.GT.AND P0, PT, R0.reuse, 0x51, P2 ;  /* 0x000000510000780c */ /* 0x040fe40001704270 */
[----:B------:R-:W-:Y:S01]  /*11e70*/  ISETP.GT.AND P6, PT, R0, 0x71, P3 ;  /* 0x000000710000780c */ /* 0x000fe20001fc4270 */
[----:B--2---:R-:W-:-:S05]  /*11e80*/  FMUL R3, R3, R2 ;  /* 0x0000000203037220 */ /* 0x004fca0000400000 */
[----:B------:R-:W-:Y:S01]  /*11e90*/  F2FP.BF16.F32.PACK_AB R9, RZ, R3 ;  /* 0x00000003ff09723e */ /* 0x000fe200000010ff */
[-C--:B----4-:R-:W-:Y:S01]  /*11ea0*/  FMUL R3, R8, R2.reuse ;  /* 0x0000000208037220 */ /* 0x090fe20000400000 */
[----:B------:R-:W-:-:S04]  /*11eb0*/  FMUL R8, R235, R2 ;  /* 0x00000002eb087220 */ /* 0x000fc80000400000 */
[----:B------:R-:W-:Y:S02]  /*11ec0*/  F2FP.BF16.F32.PACK_AB R3, RZ, R3 ;  /* 0x00000003ff03723e */ /* 0x000fe400000010ff */
[----:B0-----:R-:W-:Y:S02]  /*11ed0*/  PRMT R10, R9, 0x7610, R10 ;  /* 0x00007610090a7816 */ /* 0x001fe4000000000a */
[----:B------:R-:W-:Y:S01]  /*11ee0*/  PRMT R11, R3, 0x7610, R11 ;  /* 0x00007610030b7816 */ /* 0x000fe2000000000b */
[----:B------:R-:W-:Y:S01]  /*11ef0*/  FMUL R3, R233, R2 ;  /* 0x00000002e9037220 */ /* 0x000fe20000400000 */
[----:B------:R-:W-:Y:S01]  /*11f00*/  F2FP.BF16.F32.PACK_AB R8, RZ, R8 ;  /* 0x00000008ff08723e */ /* 0x000fe200000010ff */
[----:B------:R-:W-:Y:S01]  /*11f10*/  FMUL R9, R234, R2 ;  /* 0x00000002ea097220 */ /* 0x000fe20000400000 */
[----:B------:R0:W-:Y:S02]  /*11f20*/  @P1 STG.E.U16 desc[UR36][R6.64+0x92], R10 ;  /* 0x0000920a06001986 */ /* 0x0001e4000c101524 */
[----:B-1----:R-:W-:-:S02]  /*11f30*/  PRMT R12, R8, 0x7610, R12 ;  /* 0x00007610080c7816 */ /* 0x002fc4000000000c */
[----:B------:R-:W-:Y:S01]  /*11f40*/  F2FP.BF16.F32.PACK_AB R8, RZ, R3 ;  /* 0x00000003ff08723e */ /* 0x000fe200000010ff */
[-C--:B------:R-:W-:Y:S01]  /*11f50*/  FMUL R3, R232, R2.reuse ;  /* 0x00000002e8037220 */ /* 0x080fe20000400000 */
[C---:B------:R-:W-:Y:S02]  /*11f60*/  ISETP.GT.AND P1, PT, R0.reuse, 0x50, P2 ;  /* 0x000000500000780c */ /* 0x040fe40001724270 */
[----:B------:R-:W-:Y:S01]  /*11f70*/  F2FP.BF16.F32.PACK_AB R9, RZ, R9 ;  /* 0x00000009ff09723e */ /* 0x000fe200000010ff */
[----:B------:R1:W-:Y:S01]  /*11f80*/  @P4 STG.E.U16 desc[UR36][R4.64+0xa0], R11 ;  /* 0x0000a00b04004986 */ /* 0x0003e2000c101524 */
[----:B------:R-:W-:Y:S02]  /*11f90*/  ISETP.GT.AND P4, PT, R0, 0x58, P3 ;  /* 0x000000580000780c */ /* 0x000fe40001f84270 */
[----:B---3--:R-:W-:Y:S02]  /*11fa0*/  PRMT R13, R9, 0x7610, R13 ;  /* 0x00007610090d7816 */ /* 0x008fe4000000000d */
[----:B------:R-:W-:Y:S01]  /*11fb0*/  F2FP.BF16.F32.PACK_AB R9, RZ, R3 ;  /* 0x00000003ff09723e */ /* 0x000fe200000010ff */
[-C--:B------:R-:W-:Y:S01]  /*11fc0*/  FMUL R3, R230, R2.reuse ;  /* 0x00000002e6037220 */ /* 0x080fe20000400000 */
[----:B------:R-:W-:Y:S01]  /*11fd0*/  PRMT R14, R8, 0x7610, R14 ;  /* 0x00007610080e7816 */ /* 0x000fe2000000000e */
[----:B------:R-:W-:Y:S01]  /*11fe0*/  FMUL R8, R231, R2 ;  /* 0x00000002e7087220 */ /* 0x000fe20000400000 */
[----:B------:R2:W-:Y:S01]  /*11ff0*/  @P5 STG.E.U16 desc[UR36][R4.64+0xa2], R12 ;  /* 0x0000a20c04005986 */ /* 0x0005e2000c101524 */
[----:B------:R-:W-:-:S02]  /*12000*/  ISETP.GT.AND P5, PT, R0, 0x59, P3 ;  /* 0x000000590000780c */ /* 0x000fc40001fa4270 */
[----:B------:R-:W-:Y:S01]  /*12010*/  F2FP.BF16.F32.PACK_AB R3, RZ, R3 ;  /* 0x00000003ff03723e */ /* 0x000fe200000010ff */
[----:B------:R-:W-:Y:S01]  /*12020*/  @P1 STG.E.U16 desc[UR36][R6.64+0xa0], R13 ;  /* 0x0000a00d06001986 */ /* 0x000fe2000c101524 */
[----:B0-----:R-:W-:Y:S01]  /*12030*/  F2FP.BF16.F32.PACK_AB R10, RZ, R8 ;  /* 0x00000008ff0a723e */ /* 0x001fe200000010ff */
[-C--:B------:R-:W-:Y:S01]  /*12040*/  FMUL R8, R229, R2.reuse ;  /* 0x00000002e5087220 */ /* 0x080fe20000400000 */
[----:B-1----:R-:W-:Y:S01]  /*12050*/  PRMT R11, R3, 0x7610, R11 ;  /* 0x00007610030b7816 */ /* 0x002fe2000000000b */
[----:B------:R-:W-:Y:S01]  /*12060*/  @P0 STG.E.U16 desc[UR36][R6.64+0xa2], R14 ;  /* 0x0000a20e06000986 */ /* 0x000fe2000c101524 */
[----:B------:R-:W-:Y:S01]  /*12070*/  ISETP.GT.AND P0, PT, R0, 0x58, P2 ;  /* 0x000000580000780c */ /* 0x000fe20001704270 */
[----:B------:R-:W-:Y:S01]  /*12080*/  FMUL R3, R228, R2 ;  /* 0x00000002e4037220 */ /* 0x000fe20000400000 */
[C---:B------:R-:W-:Y:S01]  /*12090*/  ISETP.GT.AND P1, PT, R0.reuse, 0x59, P2 ;  /* 0x000000590000780c */ /* 0x040fe20001724270 */
[----:B------:R0:W-:Y:S01]  /*120a0*/  @P4 STG.E.U16 desc[UR36][R4.64+0xb0], R9 ;  /* 0x0000b00904004986 */ /* 0x0001e2000c101524 */
[----:B------:R-:W-:-:S02]  /*120b0*/  ISETP.GT.AND P4, PT, R0, 0x60, P3 ;  /* 0x000000600000780c */ /* 0x000fc40001f84270 */
[----:B------:R-:W-:Y:S01]  /*120c0*/  F2FP.BF16.F32.PACK_AB R8, RZ, R8 ;  /* 0x00000008ff08723e */ /* 0x000fe200000010ff */
[----:B------:R1:W-:Y:S03]  /*120d0*/  @P5 STG.E.U16 desc[UR36][R4.64+0xb2], R10 ;  /* 0x0000b20a04005986 */ /* 0x0003e6000c101524 */
[----:B--2---:R-:W-:Y:S02]  /*120e0*/  PRMT R12, R8, 0x7610, R12 ;  /* 0x00007610080c7816 */ /* 0x004fe4000000000c */
[----:B0-----:R-:W-:Y:S01]  /*120f0*/  F2FP.BF16.F32.PACK_AB R9, RZ, R3 ;  /* 0x00000003ff09723e */ /* 0x001fe200000010ff */
[-C--:B------:R-:W-:Y:S01]  /*12100*/  FMUL R3, R227, R2.reuse ;  /* 0x00000002e3037220 */ /* 0x080fe20000400000 */
[-C--:B------:R-:W-:Y:S02]  /*12110*/  FMUL R8, R226, R2.reuse ;  /* 0x00000002e2087220 */ /* 0x080fe40000400000 */
[----:B-1----:R-:W-:Y:S01]  /*12120*/  PRMT R10, R9, 0x7610, R10 ;  /* 0x00007610090a7816 */ /* 0x002fe2000000000a */
[----:B------:R0:W-:Y:S01]  /*12130*/  @P0 STG.E.U16 desc[UR36][R6.64+0xb0], R11 ;  /* 0x0000b00b06000986 */ /* 0x0001e2000c101524 */
[----:B------:R-:W-:Y:S01]  /*12140*/  F2FP.BF16.F32.PACK_AB R3, RZ, R3 ;  /* 0x00000003ff03723e */ /* 0x000fe200000010ff */
[----:B------:R-:W-:Y:S01]  /*12150*/  FMUL R9, R225, R2 ;  /* 0x00000002e1097220 */ /* 0x000fe20000400000 */
[C---:B------:R-:W-:Y:S01]  /*12160*/  ISETP.GT.AND P5, PT, R0.reuse, 0x61, P3 ;  /* 0x000000610000780c */ /* 0x040fe20001fa4270 */
[----:B------:R1:W-:Y:S01]  /*12170*/  @P1 STG.E.U16 desc[UR36][R6.64+0xb2], R12 ;  /* 0x0000b20c06001986 */ /* 0x0003e2000c101524 */
[----:B------:R-:W-:-:S03]  /*12180*/  ISETP.GT.AND P1, PT, R0, 0x60, P2 ;  /* 0x000000600000780c */ /* 0x000fc60001724270 */
[----:B------:R-:W-:Y:S01]  /*12190*/  @P4 STG.E.U16 desc[UR36][R4.64+0xc0], R10 ;  /* 0x0000c00a04004986 */ /* 0x000fe2000c101524 */
[----:B------:R-:W-:Y:S02]  /*121a0*/  ISETP.GT.AND P4, PT, R0, 0x61, P2 ;  /* 0x000000610000780c */ /* 0x000fe40001784270 */
[----:B------:R-:W-:Y:S02]  /*121b0*/  F2FP.BF16.F32.PACK_AB R8, RZ, R8 ;  /* 0x00000008ff08723e */ /* 0x000fe400000010ff */
[----:B0-----:R-:W-:Y:S01]  /*121c0*/  PRMT R11, R3, 0x7610, R11 ;  /* 0x00007610030b7816 */ /* 0x001fe2000000000b */
[-C--:B------:R-:W-:Y:S01]  /*121d0*/  FMUL R3, R224, R2.reuse ;  /* 0x00000002e0037220 */ /* 0x080fe20000400000 */
[----:B------:R-:W-:Y:S02]  /*121e0*/  F2FP.BF16.F32.PACK_AB R9, RZ, R9 ;  /* 0x00000009ff09723e */ /* 0x000fe400000010ff */
[----:B-1----:R-:W-:Y:S02]  /*121f0*/  PRMT R12, R8, 0x7610, R12 ;  /* 0x00007610080c7816 */ /* 0x002fe4000000000c */
[----:B------:R-:W-:Y:S01]  /*12200*/  F2FP.BF16.F32.PACK_AB R8, RZ, R3 ;  /* 0x00000003ff08723e */ /* 0x000fe200000010ff */
[----:B------:R-:W-:Y:S01]  /*12210*/  FMUL R3, R223, R2 ;  /* 0x00000002df037220 */ /* 0x000fe20000400000 */
[----:B------:R-:W-:Y:S01]  /*12220*/  PRMT R13, R9, 0x7610, R13 ;  /* 0x00007610090d7816 */ /* 0x000fe2000000000d */
[----:B------:R0:W-:Y:S01]  /*12230*/  @P5 STG.E.U16 desc[UR36][R4.64+0xc2], R11 ;  /* 0x0000c20b04005986 */ /* 0x0001e2000c101524 */
[----:B------:R-:W-:-:S02]  /*12240*/  ISETP.GT.AND P0, PT, R0, 0x68, P3 ;  /* 0x000000680000780c */ /* 0x000fc40001f04270 */
[----:B------:R-:W-:Y:S01]  /*12250*/  F2FP.BF16.F32.PACK_AB R9, RZ, R3 ;  /* 0x00000003ff09723e */ /* 0x000fe200000010ff */
[----:B------:R1:W-:Y:S01]  /*12260*/  @P1 STG.E.U16 desc[UR36][R6.64+0xc0], R12 ;  /* 0x0000c00c06001986 */ /* 0x0003e2000c101524 */
[----:B------:R-:W-:-:S03]  /*12270*/  FMUL R3, R221, R2 ;  /* 0x00000002dd037220 */ /* 0x000fc60000400000 */
[----:B------:R-:W-:Y:S01]  /*12280*/  @P4 STG.E.U16 desc[UR36][R6.64+0xc2], R13 ;  /* 0x0000c20d06004986 */ /* 0x000fe2000c101524 */
[----:B------:R-:W-:Y:S02]  /*12290*/  ISETP.GT.AND P4, PT, R0, 0x69, P3 ;  /* 0x000000690000780c */ /* 0x000fe40001f84270 */
[----:B------:R-:W-:Y:S01]  /*122a0*/  PRMT R14, R8, 0x7610, R14 ;  /* 0x00007610080e7816 */ /* 0x000fe2000000000e */
[-C--:B------:R-:W-:Y:S01]  /*122b0*/  FMUL R8, R222, R2.reuse ;  /* 0x00000002de087220 */ /* 0x080fe20000400000 */
[----:B------:R-:W-:Y:S02]  /*122c0*/  F2FP.BF16.F32.PACK_AB R3, RZ, R3 ;  /* 0x00000003ff03723e */ /* 0x000fe400000010ff */
[----:B------:R-:W-:Y:S01]  /*122d0*/  ISETP.GT.AND P1, PT, R0, 0x68, P2 ;  /* 0x000000680000780c */ /* 0x000fe20001724270 */
[----:B------:R-:W-:Y:S01]  /*122e0*/  @P0 STG.E.U16 desc[UR36][R4.64+0xd0], R14 ;  /* 0x0000d00e04000986 */ /* 0x000fe2000c101524 */
[----:B0-----:R-:W-:Y:S01]  /*122f0*/  PRMT R11, R3, 0x7610, R11 ;  /* 0x00007610030b7816 */ /* 0x001fe2000000000b */
[----:B------:R-:W-:Y:S01]  /*12300*/  FMUL R3, R219, R2 ;  /* 0x00000002db037220 */ /* 0x000fe20000400000 */
[----:B------:R-:W-:Y:S01]  /*12310*/  F2FP.BF16.F32.PACK_AB R10, RZ, R8 ;  /* 0x00000008ff0a723e */ /* 0x000fe200000010ff */
[----:B------:R-:W-:Y:S01]  /*12320*/  FMUL R8, R220, R2 ;  /* 0x00000002dc087220 */ /* 0x000fe20000400000 */
[C---:B------:R-:W-:Y:S01]  /*12330*/  ISETP.GT.AND P0, PT, R0.reuse, 0x69, P2 ;  /* 0x000000690000780c */ /* 0x040fe20001704270 */
[----:B------:R0:W-:Y:S01]  /*12340*/  @P4 STG.E.U16 desc[UR36][R4.64+0xd2], R9 ;  /* 0x0000d20904004986 */ /* 0x0001e2000c101524 */
[----:B------:R-:W-:-:S02]  /*12350*/  ISETP.GT.AND P5, PT, R0, 0x70, P3 ;  /* 0x000000700000780c */ /* 0x000fc40001fa4270 */
[----:B------:R-:W-:-:S04]  /*12360*/  F2FP.BF16.F32.PACK_AB R8, RZ, R8 ;  /* 0x00000008ff08723e */ /* 0x000fc800000010ff */
[----:B-1----:R-:W-:Y:S02]  /*12370*/  PRMT R12, R8, 0x7610, R12 ;  /* 0x00007610080c7816 */ /* 0x002fe4000000000c */
[----:B0-----:R-:W-:Y:S01]  /*12380*/  F2FP.BF16.F32.PACK_AB R9, RZ, R3 ;  /* 0x00000003ff09723e */ /* 0x001fe200000010ff */
[-C--:B------:R-:W-:Y:S01]  /*12390*/  FMUL R3, R218, R2.reuse ;  /* 0x00000002da037220 */ /* 0x080fe20000400000 */
[----:B------:R-:W-:Y:S01]  /*123a0*/  FMUL R8, R217, R2 ;  /* 0x00000002d9087220 */ /* 0x000fe20000400000 */
[----:B------:R0:W-:Y:S03]  /*123b0*/  @P1 STG.E.U16 desc[UR36][R6.64+0xd0], R10 ;  /* 0x0000d00a06001986 */ /* 0x0001e6000c101524 */
[----:B------:R-:W-:Y:S01]  /*123c0*/  F2FP.BF16.F32.PACK_AB R3, RZ, R3 ;  /* 0x00000003ff03723e */ /* 0x000fe200000010ff */
[----:B------:R1:W-:Y:S01]  /*123d0*/  @P0 STG.E.U16 desc[UR36][R6.64+0xd2], R11 ;  /* 0x0000d20b06000986 */ /* 0x0003e2000c101524 */
[----:B------:R-:W-:-:S02]  /*123e0*/  ISETP.GT.AND P1, PT, R0, 0x70, P2 ;  /* 0x000000700000780c */ /* 0x000fc40001724270 */
[----:B------:R-:W-:Y:S01]  /*123f0*/  F2FP.BF16.F32.PACK_AB R8, RZ, R8 ;  /* 0x00000008ff08723e */ /* 0x000fe200000010ff */
[----:B------:R2:W-:Y:S01]  /*12400*/  @P5 STG.E.U16 desc[UR36][R4.64+0xe0], R12 ;  /* 0x0000e00c04005986 */ /* 0x0005e2000c101524 */
[----:B0-----:R-:W-:Y:S01]  /*12410*/  PRMT R10, R9, 0x7610, R10 ;  /* 0x00007610090a7816 */ /* 0x001fe2000000000a */
[-C--:B------:R-:W-:Y:S01]  /*12420*/  FMUL R9, R216, R2.reuse ;  /* 0x00000002d8097220 */ /* 0x080fe20000400000 */
[----:B-1----:R-:W-:Y:S01]  /*12430*/  PRMT R11, R3, 0x7610, R11 ;  /* 0x00007610030b7816 */ /* 0x002fe2000000000b */
[----:B------:R-:W-:-:S03]  /*12440*/  FMUL R3, R215, R2 ;  /* 0x00000002d7037220 */ /* 0x000fc60000400000 */
[----:B------:R-:W-:Y:S02]  /*12450*/  F2FP.BF16.F32.PACK_AB R9, RZ, R9 ;  /* 0x00000009ff09723e */ /* 0x000fe400000010ff */
[----:B--2---:R-:W-:Y:S02]  /*12460*/  PRMT R12, R8, 0x7610, R12 ;  /* 0x00007610080c7816 */ /* 0x004fe4000000000c */
[----:B------:R-:W-:Y:S01]  /*12470*/  F2FP.BF16.F32.PACK_AB R8, RZ, R3 ;  /* 0x00000003ff08723e */ /* 0x000fe200000010ff */
[----:B------:R-:W-:Y:S01]  /*12480*/  FMUL R3, R214, R2 ;  /* 0x00000002d6037220 */ /* 0x000fe20000400000 */
[C---:B------:R-:W-:Y:S02]  /*12490*/  ISETP.GT.AND P4, PT, R0.reuse, 0x71, P2 ;  /* 0x000000710000780c */ /* 0x040fe40001784270 */
[----:B------:R-:W-:Y:S01]  /*124a0*/  ISETP.GT.AND P5, PT, R0, 0x78, P3 ;  /* 0x000000780000780c */ /* 0x000fe20001fa4270 */
[----:B------:R0:W-:Y:S01]  /*124b0*/  @P6 STG.E.U16 desc[UR36][R4.64+0xe2], R10 ;  /* 0x0000e20a04006986 */ /* 0x0001e2000c101524 */
[----:B------:R-:W-:-:S02]  /*124c0*/  PRMT R13, R9, 0x7610, R13 ;  /* 0x00007610090d7816 */ /* 0x000fc4000000000d */
[----:B------:R-:W-:Y:S01]  /*124d0*/  F2FP.BF16.F32.PACK_AB R9, RZ, R3 ;  /* 0x00000003ff09723e */ /* 0x000fe200000010ff */
[----:B------:R1:W-:Y:S01]  /*124e0*/  @P1 STG.E.U16 desc[UR36][R6.64+0xe0], R11 ;  /* 0x0000e00b06001986 */ /* 0x0003e2000c101524 */
[----:B------:R-:W-:Y:S01]  /*124f0*/  ISETP.GT.AND P0, PT, R0, 0x79, P3 ;  /* 0x000000790000780c */ /* 0x000fe20001f04270 */
[-C--:B------:R-:W-:Y:S01]  /*12500*/  FMUL R3, R212, R2.reuse ;  /* 0x00000002d4037220 */ /* 0x080fe20000400000 */
[----:B------:R-:W-:Y:S02]  /*12510*/  ISETP.GT.AND P1, PT, R0, 0x78, P2 ;  /* 0x000000780000780c */ /* 0x000fe40001724270 */
[----:B------:R-:W-:Y:S01]  /*12520*/  PRMT R14, R8, 0x7610, R14 ;  /* 0x00007610080e7816 */ /* 0x000fe2000000000e */
[----:B------:R-:W-:Y:S01]  /*12530*/  FMUL R8, R213, R2 ;  /* 0x00000002d5087220 */ /* 0x000fe20000400000 */
[----:B------:R-:W-:Y:S01]  /*12540*/  F2FP.BF16.F32.PACK_AB R3, RZ, R3 ;  /* 0x00000003ff03723e */ /* 0x000fe200000010ff */
[----:B------:R2:W-:Y:S01]  /*12550*/  @P4 STG.E.U16 desc[UR36][R6.64+0xe2], R12 ;  /* 0x0000e20c06004986 */ /* 0x0005e2000c101524 */
[----:B------:R-:W-:-:S02]  /*12560*/  ISETP.GT.AND P4, PT, R0, 0x79, P2 ;  /* 0x000000790000780c */ /* 0x000fc40001784270 */
[----:B0-----:R-:W-:Y:S01]  /*12570*/  F2FP.BF16.F32.PACK_AB R10, RZ, R8 ;  /* 0x00000008ff0a723e */ /* 0x001fe200000010ff */
[----:B------:R-:W-:Y:S01]  /*12580*/  @P5 STG.E.U16 desc[UR36][R4.64+0xf0], R13 ;  /* 0x0000f00d04005986 */ /* 0x000fe2000c101524 */
[----:B-1----:R-:W-:Y:S01]  /*12590*/  PRMT R11, R3, 0x7610, R11 ;  /* 0x00007610030b7816 */ /* 0x002fe2000000000b */
[-C--:B------:R-:W-:Y:S01]  /*125a0*/  FMUL R3, R210, R2.reuse ;  /* 0x00000002d2037220 */ /* 0x080fe20000400000 */
[----:B------:R-:W-:Y:S01]  /*125b0*/  FMUL R8, R211, R2 ;  /* 0x00000002d3087220 */ /* 0x000fe20000400000 */
[C---:B------:R-:W-:Y:S01]  /*125c0*/  ISETP.GT.AND P5, PT, R0.reuse, 0x80, P3 ;  /* 0x000000800000780c */ /* 0x040fe20001fa4270 */
[----:B------:R-:W-:Y:S01]  /*125d0*/  @P0 STG.E.U16 desc[UR36][R4.64+0xf2], R14 ;  /* 0x0000f20e04000986 */ /* 0x000fe2000c101524 */
[----:B------:R-:W-:-:S03]  /*125e0*/  ISETP.GT.AND P6, PT, R0, 0x81, P3 ;  /* 0x000000810000780c */ /* 0x000fc60001fc4270 */
[----:B------:R0:W-:Y:S01]  /*125f0*/  @P1 STG.E.U16 desc[UR36][R6.64+0xf0], R9 ;  /* 0x0000f00906001986 */ /* 0x0001e2000c101524 */
[----:B------:R-:W-:-:S04]  /*12600*/  F2FP.BF16.F32.PACK_AB R8, RZ, R8 ;  /* 0x00000008ff08723e */ /* 0x000fc800000010ff */
[----:B--2---:R-:W-:Y:S01]  /*12610*/  PRMT R12, R8, 0x7610, R12 ;  /* 0x00007610080c7816 */ /* 0x004fe2000000000c */
[-C--:B------:R-:W-:Y:S01]  /*12620*/  FMUL R8, R208, R2.reuse ;  /* 0x00000002d0087220 */ /* 0x080fe20000400000 */
[----:B0-----:R-:W-:Y:S01]  /*12630*/  F2FP.BF16.F32.PACK_AB R9, RZ, R3 ;  /* 0x00000003ff09723e */ /* 0x001fe200000010ff */
[----:B------:R-:W-:Y:S01]  /*12640*/  FMUL R3, R209, R2 ;  /* 0x00000002d1037220 */ /* 0x000fe20000400000 */
[----:B------:R0:W-:Y:S01]  /*12650*/  @P4 STG.E.U16 desc[UR36][R6.64+0xf2], R10 ;  /* 0x0000f20a06004986 */ /* 0x0001e2000c101524 */
[----:B------:R-:W-:-:S03]  /*12660*/  ISETP.GT.AND P0, PT, R0, 0x80, P2 ;  /* 0x000000800000780c */ /* 0x000fc60001704270 */
[----:B------:R-:W-:Y:S01]  /*12670*/  F2FP.BF16.F32.PACK_AB R3, RZ, R3 ;  /* 0x00000003ff03723e */ /* 0x000fe200000010ff */
[----:B------:R1:W-:Y:S01]  /*12680*/  @P5 STG.E.U16 desc[UR36][R4.64+0x100], R11 ;  /* 0x0001000b04005986 */ /* 0x0003e2000c101524 */
[----:B------:R-:W-:Y:S02]  /*12690*/  ISETP.GT.AND P1, PT, R0, 0x81, P2 ;  /* 0x000000810000780c */ /* 0x000fe40001724270 */
[----:B------:R-:W-:Y:S01]  /*126a0*/  F2FP.BF16.F32.PACK_AB R8, RZ, R8 ;  /* 0x00000008ff08723e */ /* 0x000fe200000010ff */
[----:B------:R2:W-:Y:S01]  /*126b0*/  @P6 STG.E.U16 desc[UR36][R4.64+0x102], R12 ;  /* 0x0001020c04006986 */ /* 0x0005e2000c101524 */
[----:B0-----:R-:W-:Y:S01]  /*126c0*/  PRMT R10, R9, 0x7610, R10 ;  /* 0x00007610090a7816 */ /* 0x001fe2000000000a */
[-C--:B------:R-:W-:Y:S01]  /*126d0*/  FMUL R9, R207, R2.reuse ;  /* 0x00000002cf097220 */ /* 0x080fe20000400000 */
[----:B-1----:R-:W-:Y:S01]  /*126e0*/  PRMT R11, R3, 0x7610, R11 ;  /* 0x00007610030b7816 */ /* 0x002fe2000000000b */
[----:B------:R-:W-:Y:S01]  /*126f0*/  FMUL R3, R206, R2 ;  /* 0x00000002ce037220 */ /* 0x000fe20000400000 */
[----:B------:R-:W-:-:S02]  /*12700*/  ISETP.GT.AND P4, PT, R0, 0x88, P3 ;  /* 0x000000880000780c */ /* 0x000fc40001f84270 */
[----:B--2---:R-:W-:Y:S02]  /*12710*/  PRMT R12, R8, 0x7610, R12 ;  /* 0x00007610080c7816 */ /* 0x004fe4000000000c */
[----:B------:R-:W-:Y:S01]  /*12720*/  F2FP.BF16.F32.PACK_AB R8, RZ, R3 ;  /* 0x00000003ff08723e */ /* 0x000fe200000010ff */
[-C--:B------:R-:W-:Y:S01]  /*12730*/  FMUL R3, R205, R2.reuse ;  /* 0x00000002cd037220 */ /* 0x080fe20000400000 */
[----:B------:R-:W-:Y:S02]  /*12740*/  F2FP.BF16.F32.PACK_AB R9, RZ, R9 ;  /* 0x00000009ff09723e */ /* 0x000fe400000010ff */
[C---:B------:R-:W-:Y:S01]  /*12750*/  ISETP.GT.AND P5, PT, R0.reuse, 0x89, P3 ;  /* 0x000000890000780c */ /* 0x040fe20001fa4270 */
[----:B------:R0:W-:Y:S01]  /*12760*/  @P0 STG.E.U16 desc[UR36][R6.64+0x100], R10 ;  /* 0x0001000a06000986 */ /* 0x0001e2000c101524 */
[----:B------:R-:W-:Y:S02]  /*12770*/  PRMT R13, R9, 0x7610, R13 ;  /* 0x00007610090d7816 */ /* 0x000fe4000000000d */
[----:B------:R-:W-:Y:S01]  /*12780*/  F2FP.BF16.F32.PACK_AB R9, RZ, R3 ;  /* 0x00000003ff09723e */ /* 0x000fe200000010ff */
[----:B------:R1:W-:Y:S01]  /*12790*/  @P1 STG.E.U16 desc[UR36][R6.64+0x102], R11 ;  /* 0x0001020b06001986 */ /* 0x0003e2000c101524 */
[C---:B------:R-:W-:Y:S01]  /*127a0*/  ISETP.GT.AND P0, PT, R0.reuse, 0x88, P2 ;  /* 0x000000880000780c */ /* 0x040fe20001704270 */
[----:B------:R-:W-:Y:S01]  /*127b0*/  FMUL R3, R203, R2 ;  /* 0x00000002cb037220 */ /* 0x000fe20000400000 */
[----:B------:R-:W-:-:S02]  /*127c0*/  ISETP.GT.AND P1, PT, R0, 0x89, P2 ;  /* 0x000000890000780c */ /* 0x000fc40001724270 */
[----:B------:R-:W-:Y:S01]  /*127d0*/  PRMT R14, R8, 0x7610, R14 ;  /* 0x00007610080e7816 */ /* 0x000fe2000000000e */
[----:B------:R-:W-:Y:S01]  /*127e0*/  FMUL R8, R204, R2 ;  /* 0x00000002cc087220 */ /* 0x000fe20000400000 */
[----:B------:R-:W-:Y:S01]  /*127f0*/  F2FP.BF16.F32.PACK_AB R3, RZ, R3 ;  /* 0x00000003ff03723e */ /* 0x000fe200000010ff */
[----:B------:R2:W-:Y:S01]  /*12800*/  @P4 STG.E.U16 desc[UR36][R4.64+0x110], R12 ;  /* 0x0001100c04004986 */ /* 0x0005e2000c101524 */
[----:B------:R-:W-:Y:S02]  /*12810*/  ISETP.GT.AND P4, PT, R0, 0x90, P3 ;  /* 0x000000900000780c */ /* 0x000fe40001f84270 */
        /* <DEDUP_REMOVED lines=9> */
[----:B------:R-:W-:Y:S02]  /*128b0*/  F2FP.BF16.F32.PACK_AB R8, RZ, R8 ;  /* 0x00000008ff08723e */ /* 0x000fe400000010ff */
[----:B------:R-:W-:Y:S01]  /*128c0*/  ISETP.GT.AND P1, PT, R0, 0x91, P2 ;  /* 0x000000910000780c */ /* 0x000fe20001724270 */
[----:B------:R1:W-:Y:S01]  /*128d0*/  @P4 STG.E.U16 desc[UR36][R4.64+0x120], R10 ;  /* 0x0001200a04004986 */ /* 0x0003e2000c101524 */
[----:B--2---:R-:W-:Y:S01]  /*128e0*/  PRMT R12, R8, 0x7610, R12 ;  /* 0x00007610080c7816 */ /* 0x004fe2000000000c */
[-C--:B------:R-:W-:Y:S01]  /*128f0*/  FMUL R8, R199, R2.reuse ;  /* 0x00000002c7087220 */ /* 0x080fe20000400000 */
[----:B0-----:R-:W-:Y:S01]  /*12900*/  F2FP.BF16.F32.PACK_AB R9, RZ, R3 ;  /* 0x00000003ff09723e */ /* 0x001fe200000010ff */
[----:B------:R-:W-:Y:S01]  /*12910*/  FMUL R3, R200, R2 ;  /* 0x00000002c8037220 */ /* 0x000fe20000400000 */
[----:B------:R-:W-:Y:S01]  /*12920*/  ISETP.GT.AND P4, PT, R0, 0x98, P3 ;  /* 0x000000980000780c */ /* 0x000fe20001f84270 */
[----:B------:R0:W-:Y:S03]  /*12930*/  @P5 STG.E.U16 desc[UR36][R4.64+0x122], R11 ;  /* 0x0001220b04005986 */ /* 0x0001e6000c101524 */
[----:B------:R-:W-:-:S02]  /*12940*/  F2FP.BF16.F32.PACK_AB R3, RZ, R3 ;  /* 0x00000003ff03723e */ /* 0x000fc400000010ff */
[----:B-1----:R-:W-:Y:S01]  /*12950*/  PRMT R10, R9, 0x7610, R10 ;  /* 0x00007610090a7816 */ /* 0x002fe2000000000a */
[----:B------:R-:W-:Y:S01]  /*12960*/  FMUL R9, R198, R2 ;  /* 0x00000002c6097220 */ /* 0x000fe20000400000 */
[----:B------:R-:W-:Y:S01]  /*12970*/  F2FP.BF16.F32.PACK_AB R8, RZ, R8 ;  /* 0x00000008ff08723e */ /* 0x000fe200000010ff */
[----:B------:R1:W-:Y:S01]  /*12980*/  @P0 STG.E.U16 desc[UR36][R6.64+0x120], R12 ;  /* 0x0001200c06000986 */ /* 0x0003e2000c101524 */
[----:B0-----:R-:W-:Y:S01]  /*12990*/  PRMT R11, R3, 0x7610, R11 ;  /* 0x00007610030b7816 */ /* 0x001fe2000000000b */
[----:B------:R-:W-:Y:S01]  /*129a0*/  FMUL R3, R197, R2 ;  /* 0x00000002c5037220 */ /* 0x000fe20000400000 */
[C---:B------:R-:W-:Y:S01]  /*129b0*/  ISETP.GT.AND P5, PT, R0.reuse, 0x99, P3 ;  /* 0x000000990000780c */ /* 0x040fe20001fa4270 */
[----:B------:R0:W-:Y:S01]  /*129c0*/  @P1 STG.E.U16 desc[UR36][R6.64+0x122], R10 ;  /* 0x0001220a06001986 */ /* 0x0001e2000c101524 */
[----:B------:R-:W-:Y:S02]  /*129d0*/  ISETP.GT.AND P1, PT, R0, 0x98, P2 ;  /* 0x000000980000780c */ /* 0x000fe40001724270 */
[----:B------:R-:W-:-:S02]  /*129e0*/  F2FP.BF16.F32.PACK_AB R9, RZ, R9 ;  /* 0x00000009ff09723e */ /* 0x000fc400000010ff */
[----:B-1----:R-:W-:Y:S02]  /*129f0*/  PRMT R12, R8, 0x7610, R12 ;  /* 0x00007610080c7816 */ /* 0x002fe4000000000c */
[----:B------:R-:W-:Y:S01]  /*12a00*/  F2FP.BF16.F32.PACK_AB R8, RZ, R3 ;  /* 0x00000003ff08723e */ /* 0x000fe200000010ff */
[-C--:B------:R-:W-:Y:S01]  /*12a10*/  FMUL R3, R196, R2.reuse ;  /* 0x00000002c4037220 */ /* 0x080fe20000400000 */
[C---:B------:R-:W-:Y:S01]  /*12a20*/  ISETP.GT.AND P0, PT, R0.reuse, 0x99, P2 ;  /* 0x000000990000780c */ /* 0x040fe20001704270 */
[----:B------:R1:W-:Y:S01]  /*12a30*/  @P4 STG.E.U16 desc[UR36][R4.64+0x130], R11 ;  /* 0x0001300b04004986 */ /* 0x0003e2000c101524 */
[----:B------:R-:W-:Y:S02]  /*12a40*/  ISETP.GT.AND P4, PT, R0, 0xa0, P3 ;  /* 0x000000a00000780c */ /* 0x000fe40001f84270 */
[----:B------:R-:W-:Y:S02]  /*12a50*/  PRMT R13, R9, 0x7610, R13 ;  /* 0x00007610090d7816 */ /* 0x000fe4000000000d */
        /* <DEDUP_REMOVED lines=68> */
[----:B------:R-:W-:Y:S02]  /*12ea0*/  ISETP.GT.AND P1, PT, R0, 0xb8, P2 ;  /* 0x000000b80000780c */ /* 0x000fe40001724270 */
[----:B------:R-:W-:Y:S02]  /*12eb0*/  F2FP.BF16.F32.PACK_AB R8, RZ, R8 ;  /* 0x00000008ff08723e */ /* 0x000fe400000010ff */
[----:B0-----:R-:W-:Y:S01]  /*12ec0*/  PRMT R10, R9, 0x7610, R10 ;  /* 0x00007610090a7816 */ /* 0x001fe2000000000a */
[-C--:B------:R-:W-:Y:S01]  /*12ed0*/  FMUL R9, R180, R2.reuse ;  /* 0x00000002b4097220 */ /* 0x080fe20000400000 */
[----:B-1----:R-:W-:Y:S01]  /*12ee0*/  PRMT R11, R3, 0x7610, R11 ;  /* 0x00007610030b7816 */ /* 0x002fe2000000000b */
[----:B------:R-:W-:Y:S01]  /*12ef0*/  FMUL R3, R179, R2 ;  /* 0x00000002b3037220 */ /* 0x000fe20000400000 */
[----:B------:R0:W-:Y:S02]  /*12f00*/  @P5 STG.E.U16 desc[UR36][R4.64+0x170], R12 ;  /* 0x0001700c04005986 */ /* 0x0001e4000c101524 */
[----:B------:R-:W-:-:S02]  /*12f10*/  F2FP.BF16.F32.PACK_AB R9, RZ, R9 ;  /* 0x00000009ff09723e */ /* 0x000fc400000010ff */
[C---:B------:R-:W-:Y:S02]  /*12f20*/  ISETP.GT.AND P4, PT, R0.reuse, 0xb9, P2 ;  /* 0x000000b90000780c */ /* 0x040fe40001784270 */
[----:B------:R-:W-:Y:S02]  /*12f30*/  ISETP.GT.AND P5, PT, R0, 0xc0, P3 ;  /* 0x000000c00000780c */ /* 0x000fe40001fa4270 */
[----:B0-----:R-:W-:Y:S02]  /*12f40*/  PRMT R12, R8, 0x7610, R12 ;  /* 0x00007610080c7816 */ /* 0x001fe4000000000c */
[----:B------:R-:W-:Y:S01]  /*12f50*/  F2FP.BF16.F32.PACK_AB R8, RZ, R3 ;  /* 0x00000003ff08723e */ /* 0x000fe200000010ff */
[----:B------:R-:W-:Y:S01]  /*12f60*/  FMUL R3, R178, R2 ;  /* 0x00000002b2037220 */ /* 0x000fe20000400000 */
[----:B------:R-:W-:Y:S01]  /*12f70*/  PRMT R13, R9, 0x7610, R13 ;  /* 0x00007610090d7816 */ /* 0x000fe2000000000d */
[----:B------:R0:W-:Y:S01]  /*12f80*/  @P6 STG.E.U16 desc[UR36][R4.64+0x172], R10 ;  /* 0x0001720a04006986 */ /* 0x0001e2000c101524 */
[----:B------:R-:W-:-:S02]  /*12f90*/  ISETP.GT.AND P0, PT, R0, 0xc1, P3 ;  /* 0x000000c10000780c */ /* 0x000fc40001f04270 */
[----:B------:R-:W-:Y:S01]  /*12fa0*/  F2FP.BF16.F32.PACK_AB R9, RZ, R3 ;  /* 0x00000003ff09723e */ /* 0x000fe200000010ff */
[----:B------:R1:W-:Y:S01]  /*12fb0*/  @P1 STG.E.U16 desc[UR36][R6.64+0x170], R11 ;  /* 0x0001700b06001986 */ /* 0x0003e2000c101524 */
[-C--:B------:R-:W-:Y:S01]  /*12fc0*/  FMUL R3, R176, R2.reuse ;  /* 0x00000002b0037220 */ /* 0x080fe20000400000 */
[----:B------:R-:W-:Y:S02]  /*12fd0*/  ISETP.GT.AND P1, PT, R0, 0xc0, P2 ;  /* 0x000000c00000780c */ /* 0x000fe40001724270 */
        /* <DEDUP_REMOVED lines=40> */
[C---:B------:R-:W-:Y:S01]  /*13260*/  ISETP.GT.AND P0, PT, R0.reuse, 0xd0, P2 ;  /* 0x000000d00000780c */ /* 0x040fe20001704270 */
        /* <DEDUP_REMOVED lines=11> */
[----:B------:R-:W-:Y:S01]  /*13320*/  ISETP.GT.AND P5, PT, R0, 0xd9, P3 ;  /* 0x000000d90000780c */ /* 0x000fe20001fa4270 */
[----:B------:R-:W-:Y:S01]  /*13330*/  FMUL R8, R166, R2 ;  /* 0x00000002a6087220 */ /* 0x000fe20000400000 */
[----:B------:R-:W-:Y:S01]  /*13340*/  @P0 STG.E.U16 desc[UR36][R6.64+0x1a0], R14 ;  /* 0x0001a00e06000986 */ /* 0x000fe2000c101524 */
[----:B------:R-:W-:-:S03]  /*13350*/  ISETP.GT.AND P0, PT, R0, 0xd8, P2 ;  /* 0x000000d80000780c */ /* 0x000fc60001704270 */
[----:B------:R0:W-:Y:S01]  /*13360*/  @P1 STG.E.U16 desc[UR36][R6.64+0x1a2], R9 ;  /* 0x0001a20906001986 */ /* 0x0001e2000c101524 */
[----:B------:R-:W-:Y:S02]  /*13370*/  F2FP.BF16.F32.PACK_AB R8, RZ, R8 ;  /* 0x00000008ff08723e */ /* 0x000fe400000010ff */
[----:B------:R-:W-:Y:S02]  /*13380*/  ISETP.GT.AND P1, PT, R0, 0xd9, P2 ;  /* 0x000000d90000780c */ /* 0x000fe40001724270 */
        /* <DEDUP_REMOVED lines=16> */
[----:B------:R1:W-:Y:S01]  /*13490*/  @P1 STG.E.U16 desc[UR36][R6.64+0x1b2], R10 ;  /* 0x0001b20a06001986 */ /* 0x0003e2000c101524 */
[----:B------:R-:W-:Y:S02]  /*134a0*/  ISETP.GT.AND P1, PT, R0, 0xe0, P2 ;  /* 0x000000e00000780c */ /* 0x000fe40001724270 */
[----:B0-----:R-:W-:Y:S02]  /*134b0*/  PRMT R12, R8, 0x7610, R12 ;  /* 0x00007610080c7816 */ /* 0x001fe4000000000c */
[----:B------:R-:W-:Y:S01]  /*134c0*/  F2FP.BF16.F32.PACK_AB R8, RZ, R3 ;  /* 0x00000003ff08723e */ /* 0x000fe200000010ff */
[-C--:B------:R-:W-:Y:S01]  /*134d0*/  FMUL R3, R160, R2.reuse ;  /* 0x00000002a0037220 */ /* 0x080fe20000400000 */
[----:B------:R-:W-:Y:S01]  /*134e0*/  ISETP.GT.AND P0, PT, R0, 0xe1, P2 ;  /* 0x000000e10000780c */ /* 0x000fe20001704270 */
[----:B------:R0:W-:Y:S01]  /*134f0*/  @P4 STG.E.U16 desc[UR36][R4.64+0x1c0], R11 ;  /* 0x0001c00b04004986 */ /* 0x0001e2000c101524 */
[----:B-1----:R-:W-:Y:S02]  /*13500*/  PRMT R10, R9, 0x7610, R10 ;  /* 0x00007610090a7816 */ /* 0x002fe4000000000a */
[----:B------:R-:W-:Y:S01]  /*13510*/  PRMT R13, R8, 0x7610, R13 ;  /* 0x00007610080d7816 */ /* 0x000fe2000000000d */
[----:B------:R-:W-:Y:S01]  /*13520*/  @P5 STG.E.U16 desc[UR36][R4.64+0x1c2], R12 ;  /* 0x0001c20c04005986 */ /* 0x000fe2000c101524 */
[----:B------:R-:W-:Y:S01]  /*13530*/  FMUL R8, R159, R2 ;  /* 0x000000029f087220 */ /* 0x000fe20000400000 */
[----:B------:R-:W-:-:S02]  /*13540*/  ISETP.GT.AND P4, PT, R0, 0xe8, P3 ;  /* 0x000000e80000780c */ /* 0x000fc40001f84270 */
[----:B------:R-:W-:Y:S01]  /*13550*/  F2FP.BF16.F32.PACK_AB R9, RZ, R3 ;  /* 0x00000003ff09723e */ /* 0x000fe200000010ff */
[----:B------:R-:W-:Y:S01]  /*13560*/  FMUL R3, R158, R2 ;  /* 0x000000029e037220 */ /* 0x000fe20000400000 */
[C---:B------:R-:W-:Y:S02]  /*13570*/  ISETP.GT.AND P5, PT, R0.reuse, 0xe9, P3 ;  /* 0x000000e90000780c */ /* 0x040fe40001fa4270 */
[----:B------:R-:W-:Y:S02]  /*13580*/  ISETP.GT.AND P6, PT, R0, 0xe8, P2 ;  /* 0x000000e80000780c */ /* 0x000fe400017c4270 */
[----:B------:R-:W-:Y:S01]  /*13590*/  F2FP.BF16.F32.PACK_AB R8, RZ, R8 ;  /* 0x00000008ff08723e */ /* 0x000fe200000010ff */
[----:B------:R1:W-:Y:S01]  /*135a0*/  @P1 STG.E.U16 desc[UR36][R6.64+0x1c0], R10 ;  /* 0x0001c00a06001986 */ /* 0x0003e2000c101524 */
[----:B------:R-:W-:Y:S02]  /*135b0*/  F2FP.BF16.F32.PACK_AB R3, RZ, R3 ;  /* 0x00000003ff03723e */ /* 0x000fe400000010ff */
[----:B0-----:R-:W-:-:S02]  /*135c0*/  PRMT R11, R8, 0x7610, R11 ;  /* 0x00007610080b7816 */ /* 0x001fc4000000000b */
[----:B------:R-:W-:Y:S01]  /*135d0*/  PRMT R18, R3, 0x7610, R18 ;  /* 0x0000761003127816 */ /* 0x000fe20000000012 */
[----:B------:R0:W-:Y:S01]  /*135e0*/  @P0 STG.E.U16 desc[UR36][R6.64+0x1c2], R13 ;  /* 0x0001c20d06000986 */ /* 0x0001e2000c101524 */
[----:B-1----:R-:W-:Y:S01]  /*135f0*/  PRMT R10, R9, 0x7610, R10 ;  /* 0x00007610090a7816 */ /* 0x002fe2000000000a */
[----:B------:R-:W-:-:S04]  /*13600*/  FMUL R3, R157, R2 ;  /* 0x000000029d037220 */ /* 0x000fc80000400000 */
[----:B------:R-:W-:Y:S01]  /*13610*/  @P4 STG.E.U16 desc[UR36][R4.64+0x1d0], R10 ;  /* 0x0001d00a04004986 */ /* 0x000fe2000c101524 */
[----:B------:R-:W-:-:S03]  /*13620*/  ISETP.GT.AND P4, PT, R0, 0xe9, P2 ;  /* 0x000000e90000780c */ /* 0x000fc60001784270 */
[----:B------:R1:W-:Y:S01]  /*13630*/  @P5 STG.E.U16 desc[UR36][R4.64+0x1d2], R11 ;  /* 0x0001d20b04005986 */ /* 0x0003e2000c101524 */
[----:B------:R-:W-:-:S03]  /*13640*/  ISETP.GT.AND P5, PT, R0, 0xf0, P3 ;  /* 0x000000f00000780c */ /* 0x000fc60001fa4270 */
[----:B------:R-:W-:Y:S01]  /*13650*/  @P6 STG.E.U16 desc[UR36][R6.64+0x1d0], R18 ;  /* 0x0001d01206006986 */ /* 0x000fe2000c101524 */
[----:B------:R-:W-:Y:S01]  /*13660*/  ISETP.GT.AND P6, PT, R0, 0xf1, P3 ;  /* 0x000000f10000780c */ /* 0x000fe20001fc4270 */
[-C--:B------:R-:W-:Y:S01]  /*13670*/  FMUL R8, R156, R2.reuse ;  /* 0x000000029c087220 */ /* 0x080fe20000400000 */
[----:B------:R-:W-:Y:S01]  /*13680*/  FMUL R9, R155, R2 ;  /* 0x000000029b097220 */ /* 0x000fe20000400000 */
[----:B0-----:R-:W-:-:S03]  /*13690*/  F2FP.BF16.F32.PACK_AB R13, RZ, R3 ;  /* 0x00000003ff0d723e */ /* 0x001fc600000010ff */
[----:B------:R-:W-:Y:S02]  /*136a0*/  F2FP.BF16.F32.PACK_AB R14, RZ, R8 ;  /* 0x00000008ff0e723e */ /* 0x000fe400000010ff */
[----:B------:R-:W-:Y:S01]  /*136b0*/  F2FP.BF16.F32.PACK_AB R15, RZ, R9 ;  /* 0x00000009ff0f723e */ /* 0x000fe200000010ff */
[----:B------:R-:W-:Y:S01]  /*136c0*/  @P4 STG.E.U16 desc[UR36][R6.64+0x1d2], R13 ;  /* 0x0001d20d06004986 */ /* 0x000fe2000c101524 */
[----:B------:R-:W-:-:S03]  /*136d0*/  ISETP.GT.AND P4, PT, R0, 0xf1, P2 ;  /* 0x000000f10000780c */ /* 0x000fc60001784270 */
[----:B------:R-:W-:Y:S04]  /*136e0*/  @P5 STG.E.U16 desc[UR36][R4.64+0x1e0], R14 ;  /* 0x0001e00e04005986 */ /* 0x000fe8000c101524 */
[----:B------:R-:W-:Y:S01]  /*136f0*/  @P6 STG.E.U16 desc[UR36][R4.64+0x1e2], R15 ;  /* 0x0001e20f04006986 */ /* 0x000fe2000c101524 */
[----:B------:R-:W-:Y:S01]  /*13700*/  ISETP.GT.AND P6, PT, R0, 0xf0, P2 ;  /* 0x000000f00000780c */ /* 0x000fe200017c4270 */
[-C--:B-1----:R-:W-:Y:S01]  /*13710*/  FMUL R11, R154, R2.reuse ;  /* 0x000000029a0b7220 */ /* 0x082fe20000400000 */
[----:B------:R-:W-:-:S04]  /*13720*/  FMUL R12, R23, R2 ;  /* 0x00000002170c7220 */ /* 0x000fc80000400000 */
[----:B------:R-:W-:Y:S02]  /*13730*/  F2FP.BF16.F32.PACK_AB R11, RZ, R11 ;  /* 0x0000000bff0b723e */ /* 0x000fe400000010ff */
[----:B------:R-:W-:Y:S02]  /*13740*/  F2FP.BF16.F32.PACK_AB R12, RZ, R12 ;  /* 0x0000000cff0c723e */ /* 0x000fe400000010ff */
[C---:B------:R-:W-:Y:S02]  /*13750*/  ISETP.GT.AND P5, PT, R0.reuse, 0xf8, P3 ;  /* 0x000000f80000780c */ /* 0x040fe40001fa4270 */
[----:B------:R-:W-:Y:S01]  /*13760*/  ISETP.GT.AND P3, PT, R0, 0xf9, P3 ;  /* 0x000000f90000780c */ /* 0x000fe20001f64270 */
[----:B------:R-:W-:Y:S01]  /*13770*/  @P6 STG.E.U16 desc[UR36][R6.64+0x1e0], R11 ;  /* 0x0001e00b06006986 */ /* 0x000fe2000c101524 */
[----:B------:R-:W-:-:S03]  /*13780*/  FMUL R10, R22, R2 ;  /* 0x00000002160a7220 */ /* 0x000fc60000400000 */
[----:B------:R0:W-:Y:S01]  /*13790*/  @P4 STG.E.U16 desc[UR36][R6.64+0x1e2], R12 ;  /* 0x0001e20c06004986 */ /* 0x0001e2000c101524 */
[----:B------:R-:W-:Y:S01]  /*137a0*/  ISETP.GT.AND P4, PT, R0, 0xf8, P2 ;  /* 0x000000f80000780c */ /* 0x000fe20001784270 */
[-C--:B------:R-:W-:Y:S01]  /*137b0*/  FMUL R9, R21, R2.reuse ;  /* 0x0000000215097220 */ /* 0x080fe20000400000 */
[-C--:B------:R-:W-:Y:S01]  /*137c0*/  FMUL R8, R19, R2.reuse ;  /* 0x0000000213087220 */ /* 0x080fe20000400000 */
[----:B------:R-:W-:Y:S01]  /*137d0*/  FMUL R3, R20, R2 ;  /* 0x0000000214037220 */ /* 0x000fe20000400000 */
[----:B------:R-:W-:Y:S02]  /*137e0*/  F2FP.BF16.F32.PACK_AB R10, RZ, R10 ;  /* 0x0000000aff0a723e */ /* 0x000fe400000010ff */
[----:B------:R-:W-:Y:S02]  /*137f0*/  ISETP.GT.AND P2, PT, R0, 0xf9, P2 ;  /* 0x000000f90000780c */ /* 0x000fe40001744270 */
[----:B------:R-:W-:Y:S02]  /*13800*/  F2FP.BF16.F32.PACK_AB R9, RZ, R9 ;  /* 0x00000009ff09723e */ /* 0x000fe400000010ff */
[----:B------:R-:W-:-:S02]  /*13810*/  F2FP.BF16.F32.PACK_AB R8, RZ, R8 ;  /* 0x00000008ff08723e */ /* 0x000fc400000010ff */
[----:B------:R-:W-:Y:S01]  /*13820*/  F2FP.BF16.F32.PACK_AB R3, RZ, R3 ;  /* 0x00000003ff03723e */ /* 0x000fe200000010ff */
[----:B------:R-:W-:Y:S01]  /*13830*/  @P5 STG.E.U16 desc[UR36][R4.64+0x1f0], R10 ;  /* 0x0001f00a04005986 */ /* 0x000fe2000c101524 */
[----:B0-----:R-:W-:Y:S01]  /*13840*/  PRMT R12, R8, 0x7610, R12 ;  /* 0x00007610080c7816 */ /* 0x001fe2000000000c */
[----:B------:R-:W-:Y:S01]  /*13850*/  @P4 IMAD.MOV.U32 R8, RZ, RZ, R6 ;  /* 0x000000ffff084224 */ /* 0x000fe200078e0006 */
[----:B------:R-:W-:Y:S01]  /*13860*/  PRMT R11, R3, 0x7610, R11 ;  /* 0x00007610030b7816 */ /* 0x000fe2000000000b */
[----:B------:R0:W-:Y:S01]  /*13870*/  @P3 STG.E.U16 desc[UR36][R4.64+0x1f2], R9 ;  /* 0x0001f20904003986 */ /* 0x0001e2000c101524 */
[----:B------:R-:W-:Y:S01]  /*13880*/  USHF.L.U32 UR12, UR8, 0x8, URZ ;  /* 0x00000008080c7899 */ /* 0x000fe2000800063f */
[----:B------:R-:W-:Y:S01]  /*13890*/  ISETP.GT.AND P1, PT, R153, 0x80, PT ;  /* 0x000000809900780c */ /* 0x000fe20003f24270 */
[----:B------:R-:W-:Y:S01]  /*138a0*/  USHF.L.U64.HI UR11, UR8, 0x8, UR9 ;  /* 0x00000008080b7899 */ /* 0x000fe20008010209 */
[----:B0-----:R-:W-:-:S03]  /*138b0*/  @P4 IMAD.MOV.U32 R9, RZ, RZ, R7 ;  /* 0x000000ffff094224 */ /* 0x001fc600078e0007 */
[----:B------:R-:W-:Y:S02]  /*138c0*/  IMAD.U32 R3, RZ, RZ, UR12 ;  /* 0x0000000cff037e24 */ /* 0x000fe4000f8e00ff */
[----:B------:R0:W-:Y:S01]  /*138d0*/  @P4 STG.E.U16 desc[UR36][R8.64+0x1f0], R11 ;  /* 0x0001f00b08004986 */ /* 0x0001e2000c101524 */
[C---:B------:R-:W-:Y:S02]  /*138e0*/  ISETP.GT.AND P3, PT, R0.reuse, RZ, P1 ;  /* 0x000000ff0000720c */ /* 0x040fe40000f64270 */
[----:B------:R-:W-:Y:S01]  /*138f0*/  ISETP.GT.AND P4, PT, R0, 0x1, P1 ;  /* 0x000000010000780c */ /* 0x000fe20000f84270 */
[-C--:B------:R-:W-:Y:S01]  /*13900*/  FMUL R24, R24, R2.reuse ;  /* 0x0000000218187220 */ /* 0x080fe20000400000 */
[----:B------:R-:W-:Y:S01]  /*13910*/  FMUL R25, R25, R2 ;  /* 0x0000000219197220 */ /* 0x000fe20000400000 */
[----:B0-----:R-:W-:Y:S02]  /*13920*/  @P2 IMAD.MOV.U32 R8, RZ, RZ, R6 ;  /* 0x000000ffff082224 */ /* 0x001fe400078e0006 */
[----:B------:R-:W-:-:S02]  /*13930*/  @P2 IMAD.MOV.U32 R9, RZ, RZ, R7 ;  /* 0x000000ffff092224 */ /* 0x000fc400078e0007 */
[----:B------:R-:W-:-:S03]  /*13940*/  IMAD.U32 R7, RZ, RZ, UR11 ;  /* 0x0000000bff077e24 */ /* 0x000fc6000f8e00ff */
[----:B------:R0:W-:Y:S01]  /*13950*/  @P2 STG.E.U16 desc[UR36][R8.64+0x1f2], R12 ;  /* 0x0001f20c08002986 */ /* 0x0001e2000c101524 */
[C---:B------:R-:W-:Y:S02]  /*13960*/  IADD3 R6, P2, P6, R4.reuse, UR5, R3 ;  /* 0x0000000504067c10 */ /* 0x040fe4000fe5e003 */
[----:B------:R-:W-:Y:S02]  /*13970*/  IADD3 R4, P5, R4, UR12, RZ ;  /* 0x0000000c04047c10 */ /* 0x000fe4000ffbe0ff */
[----:B------:R-:W-:Y:S02]  /*13980*/  IADD3.X R7, R5, UR4, R7, P2, P6 ;  /* 0x0000000405077c10 */ /* 0x000fe400097ec407 */
[----:B------:R-:W-:Y:S02]  /*13990*/  ISETP.GT.AND P0, PT, R153, 0x88, PT ;  /* 0x000000889900780c */ /* 0x000fe40003f04270 */
[----:B------:R-:W-:Y:S02]  /*139a0*/  F2FP.BF16.F32.PACK_AB R24, RZ, R24 ;  /* 0x00000018ff18723e */ /* 0x000fe400000010ff */
[----:B------:R-:W-:-:S02]  /*139b0*/  IADD3.X R5, R5, UR11, RZ, P5, !PT ;  /* 0x0000000b05057c10 */ /* 0x000fc4000affe4ff */
[----:B------:R-:W-:Y:S02]  /*139c0*/  F2FP.BF16.F32.PACK_AB R25, RZ, R25 ;  /* 0x00000019ff19723e */ /* 0x000fe400000010ff */
[C---:B------:R-:W-:Y:S01]  /*139d0*/  ISETP.GT.AND P2, PT, R0.reuse, RZ, P0 ;  /* 0x000000ff0000720c */ /* 0x040fe20000744270 */
[----:B------:R-:W-:Y:S01]  /*139e0*/  @P3 STG.E.U16 desc[UR36][R4.64], R24 ;  /* 0x0000001804003986 */ /* 0x000fe2000c101524 */
[----:B------:R-:W-:Y:S01]  /*139f0*/  ISETP.GT.AND P3, PT, R0, 0x1, P0 ;  /* 0x000000010000780c */ /* 0x000fe20000764270 */
[-C--:B------:R-:W-:Y:S02]  /*13a00*/  FMUL R26, R26, R2.reuse ;  /* 0x000000021a1a7220 */ /* 0x080fe40000400000 */
[----:B------:R-:W-:Y:S01]  /*13a10*/  @P4 STG.E.U16 desc[UR36][R4.64+0x2], R25 ;  /* 0x0000021904004986 */ /* 0x000fe2000c101524 */
[----:B------:R-:W-:Y:S01]  /*13a20*/  ISETP.GT.AND P4, PT, R0, 0x8, P1 ;  /* 0x000000080000780c */ /* 0x000fe20000f84270 */
[-C--:B------:R-:W-:Y:S01]  /*13a30*/  FMUL R27, R27, R2.reuse ;  /* 0x000000021b1b7220 */ /* 0x080fe20000400000 */
[----:B0-----:R-:W-:Y:S01]  /*13a40*/  IADD3 R8, P5, R4, UR5, RZ ;  /* 0x0000000504087c10 */ /* 0x001fe2000ffbe0ff */
[----:B------:R-:W-:Y:S01]  /*13a50*/  FMUL R28, R28, R2 ;  /* 0x000000021c1c7220 */ /* 0x000fe20000400000 */
[----:B------:R-:W-:-:S02]  /*13a60*/  F2FP.BF16.F32.PACK_AB R26, RZ, R26 ;  /* 0x0000001aff1a723e */ /* 0x000fc400000010ff */
[----:B------:R-:W-:Y:S02]  /*13a70*/  IADD3.X R9, R5, UR4, RZ, P5, !PT ;  /* 0x0000000405097c10 */ /* 0x000fe4000affe4ff */
[----:B------:R-:W-:Y:S02]  /*13a80*/  F2FP.BF16.F32.PACK_AB R27, RZ, R27 ;  /* 0x0000001bff1b723e */ /* 0x000fe400000010ff */
[----:B------:R-:W-:Y:S01]  /*13a90*/  F2FP.BF16.F32.PACK_AB R28, RZ, R28 ;  /* 0x0000001cff1c723e */ /* 0x000fe200000010ff */
[----:B------:R-:W-:Y:S01]  /*13aa0*/  @P2 STG.E.U16 desc[UR36][R8.64], R26 ;  /* 0x0000001a08002986 */ /* 0x000fe2000c101524 */
[C---:B------:R-:W-:Y:S02]  /*13ab0*/  ISETP.GT.AND P5, PT, R0.reuse, 0x9, P1 ;  /* 0x000000090000780c */ /* 0x040fe40000fa4270 */
[C---:B------:R-:W-:Y:S01]  /*13ac0*/  ISETP.GT.AND P2, PT, R0.reuse, 0x8, P0 ;  /* 0x000000080000780c */ /* 0x040fe20000744270 */
[----:B------:R-:W-:Y:S01]  /*13ad0*/  @P3 STG.E.U16 desc[UR36][R8.64+0x2], R27 ;  /* 0x0000021b08003986 */ /* 0x000fe2000c101524 */
[-C--:B------:R-:W-:Y:S01]  /*13ae0*/  FMUL R29, R29, R2.reuse ;  /* 0x000000021d1d7220 */ /* 0x080fe20000400000 */
[----:B------:R-:W-:Y:S01]  /*13af0*/  ISETP.GT.AND P3, PT, R0, 0x9, P0 ;  /* 0x000000090000780c */ /* 0x000fe20000764270 */
[-C--:B------:R-:W-:Y:S01]  /*13b00*/  FMUL R30, R30, R2.reuse ;  /* 0x000000021e1e7220 */ /* 0x080fe20000400000 */
[----:B------:R-:W-:Y:S01]  /*13b10*/  @P4 STG.E.U16 desc[UR36][R4.64+0x10], R28 ;  /* 0x0000101c04004986 */ /* 0x000fe2000c101524 */
[----:B------:R-:W-:Y:S01]  /*13b20*/  ISETP.GT.AND P4, PT, R0, 0x10, P1 ;  /* 0x000000100000780c */ /* 0x000fe20000f84270 */
[-C--:B------:R-:W-:Y:S01]  /*13b30*/  FMUL R31, R31, R2.reuse ;  /* 0x000000021f1f7220 */ /* 0x080fe20000400000 */
[----:B------:R-:W-:Y:S01]  /*13b40*/  IADD3 R10, P6, R4, UR5, RZ ;  /* 0x00000005040a7c10 */ /* 0x000fe2000ffde0ff */
[----:B------:R-:W-:Y:S01]  /*13b50*/  FMUL R32, R32, R2 ;  /* 0x0000000220207220 */ /* 0x000fe20000400000 */
[----:B------:R-:W-:-:S02]  /*13b60*/  F2FP.BF16.F32.PACK_AB R29, RZ, R29 ;  /* 0x0000001dff1d723e */ /* 0x000fc400000010ff */
[----:B------:R-:W-:Y:S02]  /*13b70*/  F2FP.BF16.F32.PACK_AB R30, RZ, R30 ;  /* 0x0000001eff1e723e */ /* 0x000fe400000010ff */
[----:B------:R-:W-:Y:S02]  /*13b80*/  IADD3.X R11, R5, UR4, RZ, P6, !PT ;  /* 0x00000004050b7c10 */ /* 0x000fe4000b7fe4ff */
[----:B------:R-:W-:Y:S01]  /*13b90*/  F2FP.BF16.F32.PACK_AB R31, RZ, R31 ;  /* 0x0000001fff1f723e */ /* 0x000fe200000010ff */
[----:B------:R-:W-:Y:S01]  /*13ba0*/  @P5 STG.E.U16 desc[UR36][R4.64+0x12], R29 ;  /* 0x0000121d04005986 */ /* 0x000fe2000c101524 */
[----:B------:R-:W-:Y:S02]  /*13bb0*/  F2FP.BF16.F32.PACK_AB R32, RZ, R32 ;  /* 0x00000020ff20723e */ /* 0x000fe400000010ff */
[C---:B------:R-:W-:Y:S01]  /*13bc0*/  ISETP.GT.AND P5, PT, R0.reuse, 0x11, P1 ;  /* 0x000000110000780c */ /* 0x040fe20000fa4270 */
[----:B------:R-:W-:Y:S01]  /*13bd0*/  @P2 STG.E.U16 desc[UR36][R10.64+0x10], R30 ;  /* 0x0000101e0a002986 */ /* 0x000fe2000c101524 */
[----:B------:R-:W-:Y:S01]  /*13be0*/  ISETP.GT.AND P2, PT, R0, 0x10, P0 ;  /* 0x000000100000780c */ /* 0x000fe20000744270 */
[----:B------:R-:W-:-:S02]  /*13bf0*/  FMUL R33, R33, R2 ;  /* 0x0000000221217220 */ /* 0x000fc40000400000 */
[----:B------:R-:W-:Y:S01]  /*13c00*/  @P3 STG.E.U16 desc[UR36][R6.64+0x12], R31 ;  /* 0x0000121f06003986 */ /* 0x000fe2000c101524 */
[----:B------:R-:W-:Y:S01]  /*13c10*/  ISETP.GT.AND P3, PT, R0, 0x11, P0 ;  /* 0x000000110000780c */ /* 0x000fe20000764270 */
[-C--:B------:R-:W-:Y:S02]  /*13c20*/  FMUL R34, R34, R2.reuse ;  /* 0x0000000222227220 */ /* 0x080fe40000400000 */
[----:B------:R-:W-:Y:S01]  /*13c30*/  @P4 STG.E.U16 desc[UR36][R4.64+0x20], R32 ;  /* 0x0000202004004986 */ /* 0x000fe2000c101524 */
[----:B------:R-:W-:Y:S01]  /*13c40*/  ISETP.GT.AND P4, PT, R0, 0x18, P1 ;  /* 0x000000180000780c */ /* 0x000fe20000f84270 */
[-C--:B------:R-:W-:Y:S01]  /*13c50*/  FMUL R35, R35, R2.reuse ;  /* 0x0000000223237220 */ /* 0x080fe20000400000 */
[----:B------:R-:W-:Y:S01]  /*13c60*/  FMUL R36, R36, R2 ;  /* 0x0000000224247220 */ /* 0x000fe20000400000 */
[----:B------:R-:W-:Y:S02]  /*13c70*/  F2FP.BF16.F32.PACK_AB R33, RZ, R33 ;  /* 0x00000021ff21723e */ /* 0x000fe400000010ff */
[----:B------:R-:W-:-:S02]  /*13c80*/  F2FP.BF16.F32.PACK_AB R34, RZ, R34 ;  /* 0x00000022ff22723e */ /* 0x000fc400000010ff */
[----:B------:R-:W-:Y:S01]  /*13c90*/  F2FP.BF16.F32.PACK_AB R35, RZ, R35 ;  /* 0x00000023ff23723e */ /* 0x000fe200000010ff */
[----:B------:R-:W-:Y:S01]  /*13ca0*/  @P5 STG.E.U16 desc[UR36][R4.64+0x22], R33 ;  /* 0x0000222104005986 */ /* 0x000fe2000c101524 */
[----:B------:R-:W-:Y:S02]  /*13cb0*/  F2FP.BF16.F32.PACK_AB R36, RZ, R36 ;  /* 0x00000024ff24723e */ /* 0x000fe400000010ff */
[C---:B------:R-:W-:Y:S01]  /*13cc0*/  ISETP.GT.AND P5, PT, R0.reuse, 0x19, P1 ;  /* 0x000000190000780c */ /* 0x040fe20000fa4270 */
[----:B------:R-:W-:Y:S01]  /*13cd0*/  @P2 STG.E.U16 desc[UR36][R6.64+0x20], R34 ;  /* 0x0000202206002986 */ /* 0x000fe2000c101524 */
[C---:B------:R-:W-:Y:S01]  /*13ce0*/  ISETP.GT.AND P2, PT, R0.reuse, 0x18, P0 ;  /* 0x000000180000780c */ /* 0x040fe20000744270 */
[-C--:B------:R-:W-:Y:S02]  /*13cf0*/  FMUL R37, R37, R2.reuse ;  /* 0x0000000225257220 */ /* 0x080fe40000400000 */
[----:B------:R-:W-:Y:S01]  /*13d00*/  @P3 STG.E.U16 desc[UR36][R6.64+0x22], R35 ;  /* 0x0000222306003986 */ /* 0x000fe2000c101524 */
[----:B------:R-:W-:Y:S01]  /*13d10*/  ISETP.GT.AND P3, PT, R0, 0x19, P0 ;  /* 0x000000190000780c */ /* 0x000fe20000764270 */
[----:B------:R-:W-:-:S02]  /*13d20*/  FMUL R38, R38, R2 ;  /* 0x0000000226267220 */ /* 0x000fc40000400000 */
[----:B------:R-:W-:Y:S01]  /*13d30*/  @P4 STG.E.U16 desc[UR36][R4.64+0x30], R36 ;  /* 0x0000302404004986 */ /* 0x000fe2000c101524 */
[----:B------:R-:W-:Y:S01]  /*13d40*/  ISETP.GT.AND P4, PT, R0, 0x20, P1 ;  /* 0x000000200000780c */ /* 0x000fe20000f84270 */
[-C--:B------:R-:W-:Y:S01]  /*13d50*/  FMUL R39, R39, R2.reuse ;  /* 0x0000000227277220 */ /* 0x080fe20000400000 */
[----:B------:R-:W-:Y:S01]  /*13d60*/  FMUL R40, R40, R2 ;  /* 0x0000000228287220 */ /* 0x000fe20000400000 */
[----:B------:R-:W-:Y:S02]  /*13d70*/  F2FP.BF16.F32.PACK_AB R37, RZ, R37 ;  /* 0x00000025ff25723e */ /* 0x000fe400000010ff */
[----:B------:R-:W-:Y:S02]  /*13d80*/  F2FP.BF16.F32.PACK_AB R38, RZ, R38 ;  /* 0x00000026ff26723e */ /* 0x000fe400000010ff */
[----:B------:R-:W-:Y:S01]  /*13d90*/  F2FP.BF16.F32.PACK_AB R39, RZ, R39 ;  /* 0x00000027ff27723e */ /* 0x000fe200000010ff */
[----:B------:R-:W-:Y:S01]  /*13da0*/  @P5 STG.E.U16 desc[UR36][R4.64+0x32], R37 ;  /* 0x0000322504005986 */ /* 0x000fe2000c101524 */
[----:B------:R-:W-:-:S02]  /*13db0*/  F2FP.BF16.F32.PACK_AB R40, RZ, R40 ;  /* 0x00000028ff28723e */ /* 0x000fc400000010ff */
[C---:B------:R-:W-:Y:S01]  /*13dc0*/  ISETP.GT.AND P5, PT, R0.reuse, 0x21, P1 ;  /* 0x000000210000780c */ /* 0x040fe20000fa4270 */
[----:B------:R-:W-:Y:S01]  /*13dd0*/  @P2 STG.E.U16 desc[UR36][R6.64+0x30], R38 ;  /* 0x0000302606002986 */ /* 0x000fe2000c101524 */
[C---:B------:R-:W-:Y:S01]  /*13de0*/  ISETP.GT.AND P2, PT, R0.reuse, 0x20, P0 ;  /* 0x000000200000780c */ /* 0x040fe20000744270 */
[-C--:B------:R-:W-:Y:S02]  /*13df0*/  FMUL R41, R41, R2.reuse ;  /* 0x0000000229297220 */ /* 0x080fe40000400000 */
[----:B------:R-:W-:Y:S01]  /*13e00*/  @P3 STG.E.U16 desc[UR36][R6.64+0x32], R39 ;  /* 0x0000322706003986 */ /* 0x000fe2000c101524 */
[----:B------:R-:W-:Y:S01]  /*13e10*/  ISETP.GT.AND P3, PT, R0, 0x21, P0 ;  /* 0x000000210000780c */ /* 0x000fe20000764270 */
[-C--:B------:R-:W-:Y:S02]  /*13e20*/  FMUL R42, R42, R2.reuse ;  /* 0x000000022a2a7220 */ /* 0x080fe40000400000 */
[----:B------:R-:W-:Y:S01]  /*13e30*/  @P4 STG.E.U16 desc[UR36][R4.64+0x40], R40 ;  /* 0x0000402804004986 */ /* 0x000fe2000c101524 */
[----:B------:R-:W-:Y:S01]  /*13e40*/  ISETP.GT.AND P4, PT, R0, 0x28, P1 ;  /* 0x000000280000780c */ /* 0x000fe20000f84270 */
[-C--:B------:R-:W-:Y:S01]  /*13e50*/  FMUL R43, R43, R2.reuse ;  /* 0x000000022b2b7220 */ /* 0x080fe20000400000 */
[----:B------:R-:W-:Y:S01]  /*13e60*/  FMUL R44, R44, R2 ;  /* 0x000000022c2c7220 */ /* 0x000fe20000400000 */
[----:B------:R-:W-:-:S02]  /*13e70*/  F2FP.BF16.F32.PACK_AB R41, RZ, R41 ;  /* 0x00000029ff29723e */ /* 0x000fc400000010ff */
[----:B------:R-:W-:Y:S02]  /*13e80*/  F2FP.BF16.F32.PACK_AB R42, RZ, R42 ;  /* 0x0000002aff2a723e */ /* 0x000fe400000010ff */
        /* <DEDUP_REMOVED lines=357> */
[----:B------:R-:W-:Y:S01]  /*154e0*/  ISETP.GT.AND P2, PT, R0, 0xd8, P0 ;  /* 0x000000d80000780c */ /* 0x000fe20000744270 */
[-C--:B------:R-:W-:Y:S02]  /*154f0*/  FMUL R133, R133, R2.reuse ;  /* 0x0000000285857220 */ /* 0x080fe40000400000 */
[----:B------:R-:W-:Y:S01]  /*15500*/  @P3 STG.E.U16 desc[UR36][R6.64+0x1a2], R131 ;  /* 0x0001a28306003986 */ /* 0x000fe2000c101524 */
[----:B------:R-:W-:-:S03]  /*15510*/  FMUL R134, R134, R2 ;  /* 0x0000000286867220 */ /* 0x000fc60000400000 */
[----:B------:R-:W-:Y:S01]  /*15520*/  @P4 STG.E.U16 desc[UR36][R4.64+0x1b0], R132 ;  /* 0x0001b08404004986 */ /* 0x000fe2000c101524 */
[C---:B------:R-:W-:Y:S01]  /*15530*/  ISETP.GT.AND P4, PT, R0.reuse, 0xd9, P0 ;  /* 0x000000d90000780c */ /* 0x040fe20000784270 */
[----:B------:R-:W-:Y:S01]  /*15540*/  FMUL R135, R135, R2 ;  /* 0x0000000287877220 */ /* 0x000fe20000400000 */
[----:B------:R-:W-:Y:S02]  /*15550*/  F2FP.BF16.F32.PACK_AB R133, RZ, R133 ;  /* 0x00000085ff85723e */ /* 0x000fe400000010ff */
[----:B------:R-:W-:Y:S02]  /*15560*/  F2FP.BF16.F32.PACK_AB R134, RZ, R134 ;  /* 0x00000086ff86723e */ /* 0x000fe400000010ff */
[----:B------:R-:W-:Y:S01]  /*15570*/  F2FP.BF16.F32.PACK_AB R135, RZ, R135 ;  /* 0x00000087ff87723e */ /* 0x000fe200000010ff */
[----:B------:R-:W-:Y:S01]  /*15580*/  @P5 STG.E.U16 desc[UR36][R4.64+0x1b2], R133 ;  /* 0x0001b28504005986 */ /* 0x000fe2000c101524 */
[----:B------:R-:W-:-:S03]  /*15590*/  ISETP.GT.AND P5, PT, R0, 0xe0, P1 ;  /* 0x000000e00000780c */ /* 0x000fc60000fa4270 */
[----:B------:R-:W-:Y:S01]  /*155a0*/  @P2 STG.E.U16 desc[UR36][R6.64+0x1b0], R134 ;  /* 0x0001b08606002986 */ /* 0x000fe2000c101524 */
[----:B------:R-:W-:Y:S01]  /*155b0*/  ISETP.GT.AND P2, PT, R0, 0xe1, P1 ;  /* 0x000000e10000780c */ /* 0x000fe20000f44270 */
[-C--:B------:R-:W-:Y:S01]  /*155c0*/  FMUL R136, R136, R2.reuse ;  /* 0x0000000288887220 */ /* 0x080fe20000400000 */
[C---:B------:R-:W-:Y:S01]  /*155d0*/  ISETP.GT.AND P3, PT, R0.reuse, 0xe0, P0 ;  /* 0x000000e00000780c */ /* 0x040fe20000764270 */
[----:B------:R-:W-:Y:S01]  /*155e0*/  @P4 STG.E.U16 desc[UR36][R6.64+0x1b2], R135 ;  /* 0x0001b28706004986 */ /* 0x000fe2000c101524 */
[-C--:B------:R-:W-:Y:S01]  /*155f0*/  FMUL R137, R137, R2.reuse ;  /* 0x0000000289897220 */ /* 0x080fe20000400000 */
[----:B------:R-:W-:Y:S01]  /*15600*/  ISETP.GT.AND P4, PT, R0, 0xe1, P0 ;  /* 0x000000e10000780c */ /* 0x000fe20000784270 */
[-C--:B------:R-:W-:Y:S01]  /*15610*/  FMUL R138, R138, R2.reuse ;  /* 0x000000028a8a7220 */ /* 0x080fe20000400000 */
[----:B------:R-:W-:Y:S01]  /*15620*/  FMUL R139, R139, R2 ;  /* 0x000000028b8b7220 */ /* 0x000fe20000400000 */
[----:B------:R-:W-:Y:S02]  /*15630*/  F2FP.BF16.F32.PACK_AB R136, RZ, R136 ;  /* 0x00000088ff88723e */ /* 0x000fe400000010ff */
[----:B------:R-:W-:-:S02]  /*15640*/  F2FP.BF16.F32.PACK_AB R137, RZ, R137 ;  /* 0x00000089ff89723e */ /* 0x000fc400000010ff */
[----:B------:R-:W-:Y:S02]  /*15650*/  F2FP.BF16.F32.PACK_AB R138, RZ, R138 ;  /* 0x0000008aff8a723e */ /* 0x000fe400000010ff */
[----:B------:R-:W-:Y:S01]  /*15660*/  F2FP.BF16.F32.PACK_AB R139, RZ, R139 ;  /* 0x0000008bff8b723e */ /* 0x000fe200000010ff */
[----:B------:R-:W-:Y:S01]  /*15670*/  @P5 STG.E.U16 desc[UR36][R4.64+0x1c0], R136 ;  /* 0x0001c08804005986 */ /* 0x000fe2000c101524 */
[----:B------:R-:W-:-:S03]  /*15680*/  ISETP.GT.AND P5, PT, R0, 0xe9, P1 ;  /* 0x000000e90000780c */ /* 0x000fc60000fa4270 */
[----:B------:R-:W-:Y:S01]  /*15690*/  @P2 STG.E.U16 desc[UR36][R4.64+0x1c2], R137 ;  /* 0x0001c28904002986 */ /* 0x000fe2000c101524 */
[C---:B------:R-:W-:Y:S02]  /*156a0*/  ISETP.GT.AND P2, PT, R0.reuse, 0xe8, P1 ;  /* 0x000000e80000780c */ /* 0x040fe40000f44270 */
[C---:B------:R-:W-:Y:S01]  /*156b0*/  ISETP.GT.AND P6, PT, R0.reuse, 0xe8, P0 ;  /* 0x000000e80000780c */ /* 0x040fe200007c4270 */
[----:B------:R-:W-:Y:S01]  /*156c0*/  @P3 STG.E.U16 desc[UR36][R6.64+0x1c0], R138 ;  /* 0x0001c08a06003986 */ /* 0x000fe2000c101524 */
[----:B------:R-:W-:Y:S01]  /*156d0*/  ISETP.GT.AND P3, PT, R0, 0xe9, P0 ;  /* 0x000000e90000780c */ /* 0x000fe20000764270 */
[-C--:B------:R-:W-:Y:S01]  /*156e0*/  FMUL R140, R140, R2.reuse ;  /* 0x000000028c8c7220 */ /* 0x080fe20000400000 */
[-C--:B------:R-:W-:Y:S01]  /*156f0*/  FMUL R141, R141, R2.reuse ;  /* 0x000000028d8d7220 */ /* 0x080fe20000400000 */
[----:B------:R-:W-:Y:S01]  /*15700*/  @P4 STG.E.U16 desc[UR36][R6.64+0x1c2], R139 ;  /* 0x0001c28b06004986 */ /* 0x000fe2000c101524 */
[----:B------:R-:W-:Y:S01]  /*15710*/  ISETP.GT.AND P4, PT, R0, 0xf0, P1 ;  /* 0x000000f00000780c */ /* 0x000fe20000f84270 */
[-C--:B------:R-:W-:Y:S01]  /*15720*/  FMUL R142, R142, R2.reuse ;  /* 0x000000028e8e7220 */ /* 0x080fe20000400000 */
[-C--:B------:R-:W-:Y:S01]  /*15730*/  FMUL R143, R143, R2.reuse ;  /* 0x000000028f8f7220 */ /* 0x080fe20000400000 */
[----:B------:R-:W-:Y:S01]  /*15740*/  FMUL R144, R144, R2 ;  /* 0x0000000290907220 */ /* 0x000fe20000400000 */
[----:B------:R-:W-:-:S02]  /*15750*/  F2FP.BF16.F32.PACK_AB R140, RZ, R140 ;  /* 0x0000008cff8c723e */ /* 0x000fc400000010ff */
[----:B------:R-:W-:Y:S02]  /*15760*/  F2FP.BF16.F32.PACK_AB R141, RZ, R141 ;  /* 0x0000008dff8d723e */ /* 0x000fe400000010ff */
[----:B------:R-:W-:Y:S02]  /*15770*/  F2FP.BF16.F32.PACK_AB R142, RZ, R142 ;  /* 0x0000008eff8e723e */ /* 0x000fe400000010ff */
[----:B------:R-:W-:Y:S02]  /*15780*/  F2FP.BF16.F32.PACK_AB R143, RZ, R143 ;  /* 0x0000008fff8f723e */ /* 0x000fe400000010ff */
[----:B------:R-:W-:Y:S01]  /*15790*/  F2FP.BF16.F32.PACK_AB R144, RZ, R144 ;  /* 0x00000090ff90723e */ /* 0x000fe200000010ff */
[----:B------:R-:W-:Y:S01]  /*157a0*/  @P2 STG.E.U16 desc[UR36][R4.64+0x1d0], R140 ;  /* 0x0001d08c04002986 */ /* 0x000fe2000c101524 */
[----:B------:R-:W-:-:S03]  /*157b0*/  ISETP.GT.AND P2, PT, R0, 0xf1, P1 ;  /* 0x000000f10000780c */ /* 0x000fc60000f44270 */
[----:B------:R-:W-:Y:S01]  /*157c0*/  @P5 STG.E.U16 desc[UR36][R4.64+0x1d2], R141 ;  /* 0x0001d28d04005986 */ /* 0x000fe2000c101524 */
[----:B------:R-:W-:-:S03]  /*157d0*/  ISETP.GT.AND P5, PT, R0, 0xf0, P0 ;  /* 0x000000f00000780c */ /* 0x000fc600007a4270 */
[----:B------:R-:W-:Y:S01]  /*157e0*/  @P6 STG.E.U16 desc[UR36][R6.64+0x1d0], R142 ;  /* 0x0001d08e06006986 */ /* 0x000fe2000c101524 */
[----:B------:R-:W-:-:S03]  /*157f0*/  FMUL R145, R145, R2 ;  /* 0x0000000291917220 */ /* 0x000fc60000400000 */
[----:B------:R-:W-:Y:S01]  /*15800*/  @P3 STG.E.U16 desc[UR36][R6.64+0x1d2], R143 ;  /* 0x0001d28f06003986 */ /* 0x000fe2000c101524 */
[----:B------:R-:W-:-:S03]  /*15810*/  ISETP.GT.AND P3, PT, R0, 0xf8, P1 ;  /* 0x000000f80000780c */ /* 0x000fc60000f64270 */
[----:B------:R-:W-:Y:S01]  /*15820*/  @P4 STG.E.U16 desc[UR36][R4.64+0x1e0], R144 ;  /* 0x0001e09004004986 */ /* 0x000fe2000c101524 */
[----:B------:R-:W-:Y:S01]  /*15830*/  ISETP.GT.AND P4, PT, R0, 0xf1, P0 ;  /* 0x000000f10000780c */ /* 0x000fe20000784270 */
[-C--:B------:R-:W-:Y:S01]  /*15840*/  FMUL R146, R146, R2.reuse ;  /* 0x0000000292927220 */ /* 0x080fe20000400000 */
[C---:B------:R-:W-:Y:S01]  /*15850*/  ISETP.GT.AND P1, PT, R0.reuse, 0xf9, P1 ;  /* 0x000000f90000780c */ /* 0x040fe20000f24270 */
[-C--:B------:R-:W-:Y:S01]  /*15860*/  FMUL R147, R147, R2.reuse ;  /* 0x0000000293937220 */ /* 0x080fe20000400000 */
[----:B------:R-:W-:Y:S01]  /*15870*/  ISETP.GT.AND P6, PT, R0, 0xf8, P0 ;  /* 0x000000f80000780c */ /* 0x000fe200007c4270 */
[-C--:B------:R-:W-:Y:S01]  /*15880*/  FMUL R148, R148, R2.reuse ;  /* 0x0000000294947220 */ /* 0x080fe20000400000 */
[----:B------:R-:W-:Y:S01]  /*15890*/  FMUL R149, R149, R2 ;  /* 0x0000000295957220 */ /* 0x000fe20000400000 */
[----:B------:R-:W-:Y:S02]  /*158a0*/  F2FP.BF16.F32.PACK_AB R145, RZ, R145 ;  /* 0x00000091ff91723e */ /* 0x000fe400000010ff */
[----:B------:R-:W-:-:S02]  /*158b0*/  F2FP.BF16.F32.PACK_AB R146, RZ, R146 ;  /* 0x00000092ff92723e */ /* 0x000fc400000010ff */
[----:B------:R-:W-:Y:S02]  /*158c0*/  ISETP.GT.AND P0, PT, R0, 0xf9, P0 ;  /* 0x000000f90000780c */ /* 0x000fe40000704270 */
[----:B------:R-:W-:Y:S01]  /*158d0*/  F2FP.BF16.F32.PACK_AB R147, RZ, R147 ;  /* 0x00000093ff93723e */ /* 0x000fe200000010ff */
[----:B------:R-:W-:Y:S01]  /*158e0*/  FMUL R150, R150, R2 ;  /* 0x0000000296967220 */ /* 0x000fe20000400000 */
[----:B------:R-:W-:Y:S02]  /*158f0*/  F2FP.BF16.F32.PACK_AB R148, RZ, R148 ;  /* 0x00000094ff94723e */ /* 0x000fe400000010ff */
[----:B------:R-:W-:Y:S01]  /*15900*/  F2FP.BF16.F32.PACK_AB R149, RZ, R149 ;  /* 0x00000095ff95723e */ /* 0x000fe200000010ff */
[----:B------:R-:W-:Y:S01]  /*15910*/  FMUL R151, R151, R2 ;  /* 0x0000000297977220 */ /* 0x000fe20000400000 */
[----:B------:R-:W-:Y:S01]  /*15920*/  @P2 STG.E.U16 desc[UR36][R4.64+0x1e2], R145 ;  /* 0x0001e29104002986 */ /* 0x000fe2000c101524 */
[----:B------:R-:W-:-:S03]  /*15930*/  F2FP.BF16.F32.PACK_AB R150, RZ, R150 ;  /* 0x00000096ff96723e */ /* 0x000fc600000010ff */
[----:B------:R-:W-:Y:S01]  /*15940*/  @P5 STG.E.U16 desc[UR36][R6.64+0x1e0], R146 ;  /* 0x0001e09206005986 */ /* 0x000fe2000c101524 */
[----:B------:R-:W-:-:S03]  /*15950*/  F2FP.BF16.F32.PACK_AB R151, RZ, R151 ;  /* 0x00000097ff97723e */ /* 0x000fc600000010ff */
[----:B------:R-:W-:Y:S04]  /*15960*/  @P4 STG.E.U16 desc[UR36][R6.64+0x1e2], R147 ;  /* 0x0001e29306004986 */ /* 0x000fe8000c101524 */
[----:B------:R-:W-:Y:S04]  /*15970*/  @P3 STG.E.U16 desc[UR36][R4.64+0x1f0], R148 ;  /* 0x0001f09404003986 */ /* 0x000fe8000c101524 */
[----:B------:R0:W-:Y:S02]  /*15980*/  @P1 STG.E.U16 desc[UR36][R4.64+0x1f2], R149 ;  /* 0x0001f29504001986 */ /* 0x0001e4000c101524 */
[----:B0-----:R-:W-:Y:S01]  /*15990*/  @P6 MOV R4, R6 ;  /* 0x0000000600046202 */ /* 0x001fe20000000f00 */
[----:B------:R-:W-:-:S05]  /*159a0*/  @P6 IMAD.MOV.U32 R5, RZ, RZ, R7 ;  /* 0x000000ffff056224 */ /* 0x000fca00078e0007 */
[----:B------:R0:W-:Y:S04]  /*159b0*/  @P6 STG.E.U16 desc[UR36][R4.64+0x1f0], R150 ;  /* 0x0001f09604006986 */ /* 0x0001e8000c101524 */
[----:B------:R0:W-:Y:S02]  /*159c0*/  @P0 STG.E.U16 desc[UR36][R6.64+0x1f2], R151 ;  /* 0x0001f29706000986 */ /* 0x0001e4000c101524 */
.L_x_542:
[----:B------:R-:W-:Y:S05]  /*159d0*/  BSYNC B0 ;  /* 0x0000000000007941 */ /* 0x000fea0003800000 */
.L_x_34:
[----:B0-----:R-:W2:Y:S04]  /*159e0*/  LDL.LU R5, [R1+0x200] ;  /* 0x0002000001057983 */ /* 0x001ea80000300800 */
[----:B------:R-:W2:Y:S01]  /*159f0*/  LDL.LU R4, [R1+0x204] ;  /* 0x0002040001047983 */ /* 0x000ea20000300800 */
[----:B------:R-:W-:Y:S01]  /*15a00*/  ULDC UR4, c[0x0][0xc] ;  /* 0x0000030000047ab9 */ /* 0x000fe20000000800 */
[----:B------:R-:W-:Y:S01]  /*15a10*/  ULDC UR5, c[0x0][0x10] ;  /* 0x0000040000057ab9 */ /* 0x000fe20000000800 */
[----:B-----5:R-:W2:Y:S01]  /*15a20*/  LDC R3, c[0x0][0x14] ;  /* 0x00000500ff037b82 */ /* 0x020ea20000000800 */
[----:B------:R-:W-:Y:S01]  /*15a30*/  UIMAD.WIDE.U32 UR4, UR4, UR5, URZ ;  /* 0x00000005040472a5 */ /* 0x000fe2000f8e003f */
[----:B----4-:R-:W-:Y:S01]  /*15a40*/  PRMT R0, RZ, 0x7610, R0 ;  /* 0x00007610ff007816 */ /* 0x010fe20000000000 */
[----:B------:R-:W-:Y:S01]  /*15a50*/  UMOV UR42, 0xffffffff ;  /* 0xffffffff002a7882 */ /* 0x000fe20000000000 */
[----:B------:R-:W-:-:S03]  /*15a60*/  UMOV UR43, 0xffffffff ;  /* 0xffffffff002b7882 */ /* 0x000fc60000000000 */
[----:B--2---:R-:W-:-:S04]  /*15a70*/  IMAD.WIDE.U32 R4, R3, UR4, R4 ;  /* 0x0000000403047c25 */ /* 0x004fc8000f8e0004 */
[----:B------:R-:W-:Y:S01]  /*15a80*/  IMAD R3, R3, UR5, RZ ;  /* 0x0000000503037c24 */ /* 0x000fe2000f8e02ff */
[----:B------:R-:W-:Y:S01]  /*15a90*/  ULDC.64 UR4, c[0x0][0x650] ;  /* 0x0001940000047ab9 */ /* 0x000fe20000000a00 */
[----:B------:R-:W-:Y:S01]  /*15aa0*/  IMAD.MOV.U32 R7, RZ, RZ, R4 ;  /* 0x000000ffff077224 */ /* 0x000fe200078e0004 */
[----:B------:R-:W-:Y:S01]  /*15ab0*/  ISETP.GE.U32.AND P0, PT, R4, UR4, PT ;  /* 0x0000000404007c0c */ /* 0x000fe2000bf06070 */
[----:B------:R-:W-:-:S05]  /*15ac0*/  IMAD.IADD R6, R5, 0x1, R3 ;  /* 0x0000000105067824 */ /* 0x000fca00078e0203 */
[----:B------:R0:W-:Y:S01]  /*15ad0*/  STL [R1+0x200], R6 ;  /* 0x0002000601007387 */ /* 0x0001e20000100800 */
[----:B------:R-:W-:-:S03]  /*15ae0*/  ISETP.GE.U32.AND.EX P0, PT, R6, UR5, PT, P0 ;  /* 0x0000000506007c0c */ /* 0x000fc6000bf06100 */
[----:B------:R0:W-:Y:S10]  /*15af0*/  STL [R1+0x204], R7 ;  /* 0x0002040701007387 */ /* 0x0001f40000100800 */
[----:B0-----:R-:W-:Y:S05]  /*15b00*/  @P0 BRA `(.L_x_543) ;  /* 0x0000000400880947 */ /* 0x001fea0003800000 */
[----:B------:R-:W0:Y:S01]  /*15b10*/  S2UR UR6, SR_CTAID.X ;  /* 0x00000000000679c3 */ /* 0x000e220000002500 */
[----:B------:R-:W-:Y:S01]  /*15b20*/  ULDC.64 UR12, c[0x0][0x628] ;  /* 0x00018a00000c7ab9 */ /* 0x000fe20000000a00 */
[----:B------:R-:W-:Y:S01]  /*15b30*/  ULDC UR4, c[0x0][0x150] ;  /* 0x0000540000047ab9 */ /* 0x000fe20000000800 */
[----:B------:R-:W-:Y:S01]  /*15b40*/  ISETP.NE.U32.AND P0, PT, RZ, UR12, PT ;  /* 0x0000000cff007c0c */ /* 0x000fe2000bf05070 */
[----:B------:R-:W-:Y:S01]  /*15b50*/  ULDC UR15, c[0x0][0x630] ;  /* 0x00018c00000f7ab9 */ /* 0x000fe20000000800 */
[C---:B------:R-:W-:Y:S01]  /*15b60*/  R2UR UR16, R7.reuse ;  /* 0x00000000071072ca */ /* 0x040fe200000e0000 */
[----:B------:R-:W-:Y:S01]  /*15b70*/  ULDC UR19, c[0x0][0x154] ;  /* 0x0000550000137ab9 */ /* 0x000fe20000000800 */
[----:B------:R-:W-:Y:S01]  /*15b80*/  ISETP.NE.AND.EX P0, PT, RZ, UR13, PT, P0 ;  /* 0x0000000dff007c0c */ /* 0x000fe2000bf05300 */
[----:B------:R-:W2:Y:S01]  /*15b90*/  S2UR UR18, SR_CTAID.Y ;  /* 0x00000000001279c3 */ /* 0x000ea20000002600 */
[----:B------:R-:W-:Y:S02]  /*15ba0*/  R2UR UR17, R6 ;  /* 0x00000000061172ca */ /* 0x000fe400000e0000 */
[----:B------:R-:W-:-:S02]  /*15bb0*/  R2UR UR10, R7 ;  /* 0x00000000070a72ca */ /* 0x000fc400000e0000 */
[----:B------:R-:W-:Y:S02]  /*15bc0*/  R2UR UR11, R6 ;  /* 0x00000000060b72ca */ /* 0x000fe400000e0000 */
[----:B0-----:R-:W-:-:S05]  /*15bd0*/  I2FP.F32.U32 R0, UR6 ;  /* 0x0000000600007c45 */ /* 0x001fca0008201000 */
[----:B------:R-:W-:-:S04]  /*15be0*/  FMUL R0, R0, UR4 ;  /* 0x0000000400007c20 */ /* 0x000fc80008400000 */
[----:B------:R0:W4:Y:S01]  /*15bf0*/  F2I.U32.TRUNC.NTZ R3, R0 ;  /* 0x0000000000037305 */ /* 0x000122000020f000 */
[----:B--2---:R-:W-:Y:S05]  /*15c00*/  @!P0 BRA `(.L_x_544) ;  /* 0x0000000000308947 */ /* 0x004fea0003800000 */
        /* <DEDUP_REMOVED lines=12> */
.L_x_544:
[----:B------:R-:W-:Y:S01]  /*15cd0*/  USHF.R.U64 UR43, UR10, UR15, UR11 ;  /* 0x0000000f0a2b7299 */ /* 0x000fe2000800120b */
[----:B0-----:R-:W-:Y:S01]  /*15ce0*/  I2FP.F32.U32 R0, UR18 ;  /* 0x0000001200007c45 */ /* 0x001fe20008201000 */
[----:B------:R-:W-:Y:S02]  /*15cf0*/  USHF.R.U32.HI UR4, URZ, UR15, UR11 ;  /* 0x0000000f3f047299 */ /* 0x000fe4000801160b */
[----:B------:R-:W-:Y:S02]  /*15d00*/  UIADD3 UR10, UP0, URZ, -UR43, URZ ;  /* 0x8000002b3f0a7290 */ /* 0x000fe4000ff1e03f */
[----:B------:R-:W-:Y:S01]  /*15d10*/  FMUL R0, R0, UR19 ;  /* 0x0000001300007c20 */ /* 0x000fe20008400000 */
[----:B------:R-:W-:Y:S01]  /*15d20*/  ULDC.64 UR12, c[0x0][0x620] ;  /* 0x00018800000c7ab9 */ /* 0x000fe20000000a00 */
[----:B------:R-:W-:Y:S01]  /*15d30*/  UIADD3.X UR4, URZ, ~UR4, URZ, UP0, !UPT ;  /* 0x800000043f047290 */ /* 0x000fe200087fe43f */
[----:B------:R-:W-:Y:S01]  /*15d40*/  UMOV UR8, UR16 ;  /* 0x0000001000087c82 */ /* 0x000fe20008000000 */
[----:B------:R-:W-:-:S02]  /*15d50*/  UMOV UR9, UR17 ;  /* 0x0000001100097c82 */ /* 0x000fc40008000000 */
[----:B------:R-:W-:Y:S01]  /*15d60*/  UIMAD UR4, UR4, UR12, URZ ;  /* 0x0000000c040472a4 */ /* 0x000fe2000f8e023f */
[----:B------:R-:W0:Y:S01]  /*15d70*/  F2I.U32.TRUNC.NTZ R0, R0 ;  /* 0x0000000000007305 */ /* 0x000e22000020f000 */
[----:B------:R-:W-:Y:S01]  /*15d80*/  UIMAD.WIDE.U32 UR8, UR10, UR12, UR8 ;  /* 0x0000000c0a0872a5 */ /* 0x000fe2000f8e0008 */
[----:B----4-:R-:W-:Y:S01]  /*15d90*/  R2UR UR12, R3 ;  /* 0x00000000030c72ca */ /* 0x010fe200000e0000 */
[----:B------:R-:W-:Y:S01]  /*15da0*/  UIMAD UR10, UR10, UR13, UR4 ;  /* 0x0000000d0a0a72a4 */ /* 0x000fe2000f8e0204 */
[----:B------:R-:W-:Y:S01]  /*15db0*/  ULDC UR11, c[0x0][0x618] ;  /* 0x00018600000b7ab9 */ /* 0x000fe20000000800 */
[----:B------:R-:W-:Y:S02]  /*15dc0*/  ULDC UR21, c[0x0][0x658] ;  /* 0x0001960000157ab9 */ /* 0x000fe40000000800 */
[----:B------:R-:W-:Y:S01]  /*15dd0*/  UIADD3 UR9, UR9, UR10, URZ ;  /* 0x0000000a09097290 */ /* 0x000fe2000fffe03f */
[----:B------:R-:W-:Y:S01]  /*15de0*/  UMOV UR15, 0xffffffff ;  /* 0xffffffff000f7882 */ /* 0x000fe20000000000 */
[----:B------:R-:W-:Y:S01]  /*15df0*/  ULDC.64 UR4, c[0x0][0x640] ;  /* 0x0001900000047ab9 */ /* 0x000fe20000000a00 */
[----:B------:R-:W-:Y:S01]  /*15e00*/  USHF.L.U32 UR15, UR15, UR21, URZ ;  /* 0x000000150f0f7299 */ /* 0x000fe2000800063f */
[----:B------:R-:W-:Y:S01]  /*15e10*/  ISETP.NE.U32.AND P0, PT, RZ, UR4, PT ;  /* 0x00000004ff007c0c */ /* 0x000fe2000bf05070 */
[----:B------:R-:W-:-:S02]  /*15e20*/  USHF.R.U64 UR16, UR8, UR11, UR9 ;  /* 0x0000000b08107299 */ /* 0x000fc40008001209 */
[----:B------:R-:W-:Y:S01]  /*15e30*/  USHF.R.U32.HI UR8, URZ, UR11, UR9 ;  /* 0x0000000b3f087299 */ /* 0x000fe20008011609 */
[----:B0-----:R-:W-:Y:S01]  /*15e40*/  R2UR UR14, R0 ;  /* 0x00000000000e72ca */ /* 0x001fe200000e0000 */
[----:B------:R-:W-:Y:S01]  /*15e50*/  ULDC UR17, c[0x0][0x608] ;  /* 0x0001820000117ab9 */ /* 0x000fe20000000800 */
[----:B------:R-:W-:Y:S01]  /*15e60*/  ULOP3.LUT UR41, URZ, UR15, URZ, 0x33, !UPT ;  /* 0x0000000f3f297292 */ /* 0x000fe2000f8e333f */
[----:B------:R-:W-:Y:S01]  /*15e70*/  ISETP.NE.AND.EX P0, PT, RZ, UR5, PT, P0 ;  /* 0x00000005ff007c0c */ /* 0x000fe2000bf05300 */
[----:B------:R-:W-:Y:S02]  /*15e80*/  USHF.R.U64 UR15, UR16, UR17, UR8 ;  /* 0x00000011100f7299 */ /* 0x000fe40008001208 */
[----:B------:R-:W-:Y:S02]  /*15e90*/  USHF.R.U32.HI UR8, URZ, UR17, UR8 ;  /* 0x000000113f087299 */ /* 0x000fe40008011608 */
[----:B------:R-:W-:Y:S02]  /*15ea0*/  UIADD3 UR12, -UR12, URZ, URZ ;  /* 0x0000003f0c0c7290 */ /* 0x000fe4000fffe13f */
[----:B------:R-:W-:Y:S01]  /*15eb0*/  USHF.R.U64 UR17, UR15, UR21, UR8 ;  /* 0x000000150f117299 */ /* 0x000fe20008001208 */
[----:B------:R-:W-:Y:S01]  /*15ec0*/  UMOV UR19, 0x1 ;  /* 0x0000000100137882 */ /* 0x000fe20000000000 */
[----:B------:R-:W-:Y:S01]  /*15ed0*/  ULDC UR13, c[0x0][0x144] ;  /* 0x00005100000d7ab9 */ /* 0x000fe20000000800 */
[----:B------:R-:W-:Y:S01]  /*15ee0*/  ULDC UR7, c[0x0][0x600] ;  /* 0x0001800000077ab9 */ /* 0x000fe20000000800 */
[----:B------:R-:W-:-:S02]  /*15ef0*/  USHF.L.U32 UR24, UR19, UR21, URZ ;  /* 0x0000001513187299 */ /* 0x000fc4000800063f */
[----:B------:R-:W-:Y:S02]  /*15f00*/  USHF.R.U32.HI UR8, URZ, UR21, UR8 ;  /* 0x000000153f087299 */ /* 0x000fe40008011608 */
[----:B------:R-:W-:Y:S02]  /*15f10*/  UIMAD UR21, UR13, UR12, UR6 ;  /* 0x0000000c0d1572a4 */ /* 0x000fe4000f8e0206 */
[----:B------:R-:W-:Y:S02]  /*15f20*/  UIADD3 UR20, UR7, -0x1, URZ ;  /* 0xffffffff07147890 */ /* 0x000fe4000fffe03f */
[----:B------:R-:W-:Y:S01]  /*15f30*/  UIADD3 UR19, -UR14, URZ, URZ ;  /* 0x0000003f0e137290 */ /* 0x000fe2000fffe13f */
[----:B------:R-:W-:Y:S01]  /*15f40*/  ULDC UR25, c[0x0][0x148] ;  /* 0x0000520000197ab9 */ /* 0x000fe20000000800 */
[----:B------:R-:W-:Y:S01]  /*15f50*/  ULDC UR22, c[0x0][0x648] ;  /* 0x0001920000167ab9 */ /* 0x000fe20000000800 */
[----:B------:R-:W-:Y:S01]  /*15f60*/  ULDC UR23, c[0x0][0x638] ;  /* 0x00018e0000177ab9 */ /* 0x000fe20000000800 */
        /* <DEDUP_REMOVED lines=14> */
.L_x_545:
[----:B------:R-:W-:Y:S01]  /*16050*/  UISETP.NE.AND UP0, UPT, UR45, URZ, UPT ;  /* 0x0000003f2d00728c */ /* 0x000fe2000bf05270 */
[----:B------:R-:W-:Y:S01]  /*16060*/  IMAD.MOV.U32 R0, RZ, RZ, 0x1 ;  /* 0x00000001ff007424 */ /* 0x000fe200078e00ff */
[----:B------:R-:W-:Y:S02]  /*16070*/  USHF.R.U64 UR4, UR6, UR22, UR8 ;  /* 0x0000001606047299 */ /* 0x000fe40008001208 */
[----:B------:R-:W-:Y:S02]  /*16080*/  ULOP3.LUT UR41, UR15, UR41, URZ, 0xc0, !UPT ;  /* 0x000000290f297292 */ /* 0x000fe4000f8ec03f */
[----:B------:R-:W-:Y:S02]  /*16090*/  UIADD3 UR5, -UR4, URZ, URZ ;  /* 0x0000003f04057290 */ /* 0x000fe4000fffe13f */
[----:B------:R-:W-:Y:S02]  /*160a0*/  UIMAD UR41, UR24, UR4, UR41 ;  /* 0x00000004182972a4 */ /* 0x000fe4000f8e0229 */
[----:B------:R-:W-:-:S02]  /*160b0*/  ULOP3.LUT UR16, UR16, UR20, URZ, 0xc0, !UPT ;  /* 0x0000001410107292 */ /* 0x000fc4000f8ec03f */
[----:B------:R-:W-:Y:S02]  /*160c0*/  @UP0 UIMAD UR21, UR25, UR19, UR18 ;  /* 0x00000013191502a4 */ /* 0x000fe4000f8e0212 */
[----:B------:R-:W-:-:S03]  /*160d0*/  UIMAD UR4, UR5, UR23, UR17 ;  /* 0x00000017050472a4 */ /* 0x000fc6000f8e0211 */
[----:B------:R-:W-:Y:S01]  /*160e0*/  ULDC UR5, c[0x0][0x610] ;  /* 0x0001840000057ab9 */ /* 0x000fe20000000800 */
[----:B------:R-:W-:Y:S02]  /*160f0*/  UIMAD UR4, UR4, UR7, UR16 ;  /* 0x00000007040472a4 */ /* 0x000fe4000f8e0210 */
[----:B------:R-:W-:-:S04]  /*16100*/  UIMAD UR41, UR41, UR5, UR21 ;  /* 0x00000005292972a4 */ /* 0x000fc8000f8e0215 */
[----:B------:R-:W-:Y:S02]  /*16110*/  USEL UR42, UR4, UR41, !UP0 ;  /* 0x00000029042a7287 */ /* 0x000fe4000c000000 */
[----:B------:R-:W-:-:S12]  /*16120*/  USEL UR41, UR41, UR4, !UP0 ;  /* 0x0000000429297287 */ /* 0x000fd8000c000000 */
.L_x_543:
[----:B------:R-:W-:-:S13]  /*16130*/  LOP3.LUT P0, RZ, R0, 0xff, RZ, 0xc0, !PT ;  /* 0x000000ff00ff7812 */ /* 0x000fda000780c0ff */
[----:B------:R-:W-:Y:S05]  /*16140*/  @P0 BRA `(.L_x_546) ;  /* 0xfffffeb000a00947 */ /* 0x000fea000383ffff */
[----:B------:R-:W-:Y:S05]  /*16150*/  EXIT ;  /* 0x000000000000794d */ /* 0x000fea0003800000 */
.L_x_7:
[----:B------:R-:W2:Y:S01]  /*16160*/  LDL R5, [R1+0x204] ;  /* 0x0002040001057983 */ /* 0x000ea20000100800 */
[----:B------:R-:W-:-:S03]  /*16170*/  ULDC.64 UR4, c[0x0][0x650] ;  /* 0x0001940000047ab9 */ /* 0x000fc60000000a00 */
[----:B------:R-:W3:Y:S01]  /*16180*/  LDL R2, [R1+0x200] ;  /* 0x0002000001027983 */ /* 0x000ee20000100800 */
[----:B------:R-:W-:Y:S01]  /*16190*/  PRMT R0, RZ, 0x7610, R0 ;  /* 0x00007610ff007816 */ /* 0x000fe20000000000 */
[----:B------:R-:W-:Y:S02]  /*161a0*/  IMAD.MOV.U32 R4, RZ, RZ, -0x1 ;  /* 0xffffffffff047424 */ /* 0x000fe400078e00ff */
[----:B------:R-:W-:Y:S02]  /*161b0*/  IMAD.MOV.U32 R3, RZ, RZ, -0x1 ;  /* 0xffffffffff037424 */ /* 0x000fe400078e00ff */
[----:B------:R-:W-:Y:S01]  /*161c0*/  IMAD.MOV.U32 R10, RZ, RZ, -0x1 ;  /* 0xffffffffff0a7424 */ /* 0x000fe200078e00ff */
[----:B--2---:R-:W-:-:S04]  /*161d0*/  ISETP.GE.U32.AND P0, PT, R5, UR4, PT ;  /* 0x0000000405007c0c */ /* 0x004fc8000bf06070 */
[----:B---3--:R-:W-:-:S13]  /*161e0*/  ISETP.GE.U32.AND.EX P0, PT, R2, UR5, PT, P0 ;  /* 0x0000000502007c0c */ /* 0x008fda000bf06100 */
        /* <DEDUP_REMOVED lines=21> */
.L_x_548:
[----:B------:R-:W-:Y:S01]  /*16340*/  USHF.R.U64 UR4, UR14, UR19, UR15 ;  /* 0x000000130e047299 */ /* 0x000fe2000800120f */
[----:B------:R-:W-:Y:S01]  /*16350*/  R2UR UR7, R2 ;  /* 0x00000000020772ca */ /* 0x000fe200000e0000 */
[----:B------:R-:W-:Y:S02]  /*16360*/  USHF.R.U32.HI UR5, URZ, UR19, UR15 ;  /* 0x000000133f057299 */ /* 0x000fe4000801160f */
[----:B------:R-:W-:Y:S01]  /*16370*/  UIADD3 UR13, UP0, URZ, -UR4, URZ ;  /* 0x800000043f0d7290 */ /* 0x000fe2000ff1e03f */
[----:B------:R-:W-:Y:S01]  /*16380*/  ULDC.64 UR14, c[0x0][0x620] ;  /* 0x00018800000e7ab9 */ /* 0x000fe20000000a00 */
[----:B------:R-:W-:Y:S02]  /*16390*/  UMOV UR6, UR20 ;  /* 0x0000001400067c82 */ /* 0x000fe40008000000 */
[----:B------:R-:W-:Y:S02]  /*163a0*/  UIADD3.X UR5, URZ, ~UR5, URZ, UP0, !UPT ;  /* 0x800000053f057290 */ /* 0x000fe400087fe43f */
[----:B------:R-:W-:-:S02]  /*163b0*/  UISETP.NE.AND UP1, UPT, UR45, URZ, UPT ;  /* 0x0000003f2d00728c */ /* 0x000fc4000bf25270 */
[----:B------:R-:W-:Y:S02]  /*163c0*/  UIMAD UR5, UR5, UR14, URZ ;  /* 0x0000000e050572a4 */ /* 0x000fe4000f8e023f */
[----:B------:R-:W-:Y:S02]  /*163d0*/  UIMAD.WIDE.U32 UR6, UR13, UR14, UR6 ;  /* 0x0000000e0d0672a5 */ /* 0x000fe4000f8e0006 */
[----:B------:R-:W-:Y:S01]  /*163e0*/  UIMAD UR5, UR13, UR15, UR5 ;  /* 0x0000000f0d0572a4 */ /* 0x000fe2000f8e0205 */
[----:B------:R-:W-:Y:S02]  /*163f0*/  ULDC UR14, c[0x0][0x608] ;  /* 0x00018200000e7ab9 */ /* 0x000fe40000000800 */
[----:B------:R-:W-:Y:S01]  /*16400*/  ULDC UR13, c[0x0][0x618] ;  /* 0x00018600000d7ab9 */ /* 0x000fe20000000800 */
[----:B------:R-:W-:Y:S01]  /*16410*/  UIADD3 UR5, UR7, UR5, URZ ;  /* 0x0000000507057290 */ /* 0x000fe2000fffe03f */
[----:B------:R-:W-:Y:S01]  /*16420*/  ULDC UR22, c[0x0][0x658] ;  /* 0x0001960000167ab9 */ /* 0x000fe20000000800 */
[----:B------:R-:W-:-:S02]  /*16430*/  @UP1 UIMAD UR8, UR11, UR12, UR10 ;  /* 0x0000000c0b0812a4 */ /* 0x000fc4000f8e020a */
[----:B------:R-:W-:Y:S02]  /*16440*/  USHF.R.U64 UR17, UR6, UR13, UR5 ;  /* 0x0000000d06117299 */ /* 0x000fe40008001205 */
[----:B------:R-:W-:Y:S01]  /*16450*/  USHF.R.U32.HI UR5, URZ, UR13, UR5 ;  /* 0x0000000d3f057299 */ /* 0x000fe20008011605 */
[----:B------:R-:W-:Y:S01]  /*16460*/  ULDC.64 UR6, c[0x0][0x640] ;  /* 0x0001900000067ab9 */ /* 0x000fe20000000a00 */
[----:B------:R-:W-:Y:S01]  /*16470*/  UMOV UR10, 0xffffffff ;  /* 0xffffffff000a7882 */ /* 0x000fe20000000000 */
[----:B------:R-:W-:Y:S01]  /*16480*/  ISETP.NE.U32.AND P0, PT, RZ, UR6, PT ;  /* 0x00000006ff007c0c */ /* 0x000fe2000bf05070 */
[----:B------:R-:W-:Y:S02]  /*16490*/  USHF.R.U64 UR18, UR17, UR14, UR5 ;  /* 0x0000000e11127299 */ /* 0x000fe40008001205 */
[----:B------:R-:W-:Y:S01]  /*164a0*/  USHF.R.U32.HI UR5, URZ, UR14, UR5 ;  /* 0x0000000e3f057299 */ /* 0x000fe20008011605 */
[----:B------:R-:W-:Y:S01]  /*164b0*/  ISETP.NE.AND.EX P0, PT, RZ, UR7, PT, P0 ;  /* 0x00000007ff007c0c */ /* 0x000fe2000bf05300 */
[----:B------:R-:W-:-:S02]  /*164c0*/  USHF.L.U32 UR11, UR10, UR22, URZ ;  /* 0x000000160a0b7299 */ /* 0x000fc4000800063f */
[----:B------:R-:W-:Y:S01]  /*164d0*/  USHF.R.U64 UR19, UR18, UR22, UR5 ;  /* 0x0000001612137299 */ /* 0x000fe20008001205 */
[----:B------:R-:W-:Y:S01]  /*164e0*/  ULDC UR20, c[0x0][0x600] ;  /* 0x0001800000147ab9 */ /* 0x000fe20000000800 */
[----:B------:R-:W-:Y:S02]  /*164f0*/  USHF.R.U32.HI UR10, URZ, UR22, UR5 ;  /* 0x000000163f0a7299 */ /* 0x000fe40008011605 */
[----:B------:R-:W-:Y:S02]  /*16500*/  UIADD3 UR21, UR20, -0x1, URZ ;  /* 0xffffffff14157890 */ /* 0x000fe4000fffe03f */
[----:B------:R-:W-:Y:S01]  /*16510*/  ULOP3.LUT UR26, URZ, UR11, URZ, 0x33, !UPT ;  /* 0x0000000b3f1a7292 */ /* 0x000fe2000f8e333f */
        /* <DEDUP_REMOVED lines=17> */
.L_x_549:
[----:B------:R-:W-:Y:S01]  /*16630*/  USHF.R.U64 UR6, UR5, UR23, UR10 ;  /* 0x0000001705067299 */ /* 0x000fe2000800120a */
[----:B------:R-:W-:Y:S01]  /*16640*/  IMAD.MOV.U32 R0, RZ, RZ, 0x1 ;  /* 0x00000001ff007424 */ /* 0x000fe200078e00ff */
[----:B------:R-:W-:Y:S01]  /*16650*/  USHF.L.U32 UR25, UR25, UR22, URZ ;  /* 0x0000001619197299 */ /* 0x000fe2000800063f */
[----:B------:R-:W-:Y:S01]  /*16660*/  MOV R10, UR4 ;  /* 0x00000004000a7c02 */ /* 0x000fe20008000f00 */
[----:B------:R-:W-:Y:S02]  /*16670*/  ULOP3.LUT UR5, UR18, UR26, URZ, 0xc0, !UPT ;  /* 0x0000001a12057292 */ /* 0x000fe4000f8ec03f */
[----:B------:R-:W-:Y:S02]  /*16680*/  UIADD3 UR7, -UR6, URZ, URZ ;  /* 0x0000003f06077290 */ /* 0x000fe4000fffe13f */
[----:B------:R-:W-:Y:S02]  /*16690*/  UIMAD UR6, UR25, UR6, UR5 ;  /* 0x00000006190672a4 */ /* 0x000fe4000f8e0205 */
[----:B------:R-:W-:-:S02]  /*166a0*/  ULOP3.LUT UR17, UR17, UR21, URZ, 0xc0, !UPT ;  /* 0x0000001511117292 */ /* 0x000fc4000f8ec03f */
[----:B------:R-:W-:Y:S02]  /*166b0*/  UIMAD UR5, UR7, UR24, UR19 ;  /* 0x00000018070572a4 */ /* 0x000fe4000f8e0213 */
[----:B------:R-:W-:Y:S01]  /*166c0*/  UISETP.NE.AND UP0, UPT, UR45, URZ, UPT ;  /* 0x0000003f2d00728c */ /* 0x000fe2000bf05270 */
[----:B------:R-:W-:Y:S01]  /*166d0*/  ULDC UR7, c[0x0][0x610] ;  /* 0x0001840000077ab9 */ /* 0x000fe20000000800 */
[----:B------:R-:W-:Y:S02]  /*166e0*/  UIMAD UR5, UR5, UR20, UR17 ;  /* 0x00000014050572a4 */ /* 0x000fe4000f8e0211 */
[----:B------:R-:W-:-:S04]  /*166f0*/  UIMAD UR8, UR6, UR7, UR8 ;  /* 0x00000007060872a4 */ /* 0x000fc8000f8e0208 */
[----:B------:R-:W-:Y:S02]  /*16700*/  USEL UR6, UR5, UR8, !UP0 ;  /* 0x0000000805067287 */ /* 0x000fe4000c000000 */
[----:B------:R-:W-:-:S04]  /*16710*/  USEL UR8, UR8, UR5, !UP0 ;  /* 0x0000000508087287 */ /* 0x000fc8000c000000 */
[----:B------:R-:W-:Y:S02]  /*16720*/  IMAD.U32 R3, RZ, RZ, UR6 ;  /* 0x00000006ff037e24 */ /* 0x000fe4000f8e00ff */
[----:B------:R-:W-:-:S07]  /*16730*/  IMAD.U32 R4, RZ, RZ, UR8 ;  /* 0x00000008ff047e24 */ /* 0x000fce000f8e00ff */
.L_x_547:
[----:B------:R-:W-:-:S08]  /*16740*/  NOP ;  /* 0x0000000000007918 */ /* 0x000fd00000000000 */
[----:B0-----:R-:W0:-:S00]  /*16750*/  USETMAXREG.DEALLOC.CTAPOOL 0x18 ;  /* 0x00000018000079c8 */ /* 0x001e0000080e0500 */
[----:B------:R-:W-:-:S13]  /*16760*/  ISETP.NE.AND P0, PT, RZ, UR9, PT ;  /* 0x00000009ff007c0c */ /* 0x000fda000bf05270 */
[----:B------:R-:W-:Y:S05]  /*16770*/  @P0 EXIT ;  /* 0x000000000000094d */ /* 0x000fea0003800000 */
[----:B0-----:R-:W-:Y:S01]  /*16780*/  LOP3.LUT P0, RZ, R0, 0xff, RZ, 0xc0, !PT ;  /* 0x000000ff00ff7812 */ /* 0x001fe2000780c0ff */
[----:B------:R-:W-:Y:S02]  /*16790*/  IMAD.MOV.U32 R0, RZ, RZ, 0x1 ;  /* 0x00000001ff007424 */ /* 0x000fe400078e00ff */
[----:B------:R-:W-:-:S10]  /*167a0*/  IMAD.MOV.U32 R6, RZ, RZ, RZ ;  /* 0x000000ffff067224 */ /* 0x000fd400078e00ff */
[----:B------:R-:W-:Y:S05]  /*167b0*/  @!P0 BRA `(.L_x_550) ;  /* 0x0000000c00748947 */ /* 0x000fea0003800000 */
[----:B------:R-:W0:Y:S01]  /*167c0*/  S2R R9, SR_CgaCtaId ;  /* 0x0000000000097919 */ /* 0x000e220000008800 */
[----:B------:R-:W-:Y:S01]  /*167d0*/  ULDC UR4, c[0x0][0x28c] ;  /* 0x0000a30000047ab9 */ /* 0x000fe20000000800 */
[----:B------:R-:W-:Y:S01]  /*167e0*/  ULDC UR8, c[0x0][0x658] ;  /* 0x0001960000087ab9 */ /* 0x000fe20000000800 */
[----:B------:R-:W-:Y:S01]  /*167f0*/  UIADD3 UR9, UR4, 0x1f, URZ ;  /* 0x0000001f04097890 */ /* 0x000fe2000fffe03f */
[----:B------:R-:W-:Y:S01]  /*16800*/  BSSY B0, `(.L_x_550) ;  /* 0x00000d8000007945 */ /* 0x000fe20003800000 */
[----:B------:R-:W-:Y:S01]  /*16810*/  UMOV UR7, 0xffffffff ;  /* 0xffffffff00077882 */ /* 0x000fe20000000000 */
[----:B------:R-:W-:Y:S01]  /*16820*/  ULDC UR6, c[0x0][0xc] ;  /* 0x0000030000067ab9 */ /* 0x000fe20000000800 */
[----:B------:R-:W-:Y:S01]  /*16830*/  USHF.R.S32.HI UR10, URZ, 0x1f, UR9 ;  /* 0x0000001f3f0a7899 */ /* 0x000fe20008011409 */
[----:B------:R-:W-:Y:S01]  /*16840*/  IMAD.MOV.U32 R8, RZ, RZ, 0x1 ;  /* 0x00000001ff087424 */ /* 0x000fe200078e00ff */
[----:B------:R-:W-:Y:S01]  /*16850*/  USHF.L.U32 UR11, UR7, UR8, URZ ;  /* 0x00000008070b7299 */ /* 0x000fe2000800063f */
[----:B------:R-:W-:Y:S01]  /*16860*/  IMAD.MOV.U32 R0, RZ, RZ, 0x1 ;  /* 0x00000001ff007424 */ /* 0x000fe200078e00ff */
[----:B------:R-:W-:Y:S01]  /*16870*/  ULDC UR5, c[0x0][0x600] ;  /* 0x0001800000057ab9 */ /* 0x000fe20000000800 */
[----:B------:R-:W-:Y:S01]  /*16880*/  ULDC UR7, c[0x0][0x10] ;  /* 0x0000040000077ab9 */ /* 0x000fe20000000800 */
[----:B------:R-:W-:Y:S01]  /*16890*/  UMOV UR12, 0x1 ;  /* 0x00000001000c7882 */ /* 0x000fe20000000000 */
[----:B------:R-:W-:Y:S01]  /*168a0*/  UIADD3 UR4, UR5, -0x1, URZ ;  /* 0xffffffff05047890 */ /* 0x000fe2000fffe03f */
[----:B------:R-:W-:Y:S01]  /*168b0*/  MOV R6, RZ ;  /* 0x000000ff00067202 */ /* 0x000fe20000000f00 */
[----:B------:R-:W-:-:S02]  /*168c0*/  UIMAD.WIDE.U32 UR6, UR6, UR7, URZ ;  /* 0x00000007060672a5 */ /* 0x000fc4000f8e003f */
[----:B------:R-:W-:Y:S02]  /*168d0*/  ULEA.HI UR10, UR10, UR9, URZ, 0x5 ;  /* 0x000000090a0a7291 */ /* 0x000fe4000f8f283f */
[----:B------:R-:W-:Y:S02]  /*168e0*/  USHF.L.U32 UR5, UR12, UR8, URZ ;  /* 0x000000080c057299 */ /* 0x000fe4000800063f */
[----:B------:R-:W-:Y:S01]  /*168f0*/  USHF.R.S32.HI UR18, URZ, 0x5, UR10 ;  /* 0x000000053f127899 */ /* 0x000fe2000801140a */
[----:B------:R-:W-:Y:S01]  /*16900*/  ULDC UR8, c[0x0][0x14] ;  /* 0x0000050000087ab9 */ /* 0x000fe20000000800 */
[----:B------:R-:W-:Y:S02]  /*16910*/  ULOP3.LUT UR21, UR40, 0x2, URZ, 0xfc, !UPT ;  /* 0x0000000228157892 */ /* 0x000fe4000f8efc3f */
[----:B------:R-:W-:Y:S02]  /*16920*/  UIMAD.WIDE.U32 UR22, UR6, UR8, URZ ;  /* 0x00000008061672a5 */ /* 0x000fe4000f8e003f */
[----:B------:R-:W-:-:S02]  /*16930*/  UIMAD UR13, UR7, UR8, URZ ;  /* 0x00000008070d72a4 */ /* 0x000fc4000f8e023f */
[----:B------:R-:W-:Y:S01]  /*16940*/  ULOP3.LUT UR19, URZ, UR11, URZ, 0x33, !UPT ;  /* 0x0000000b3f137292 */ /* 0x000fe2000f8e333f */
[C---:B0-----:R-:W-:Y:S01]  /*16950*/  IMAD.SHL.U32 R16, R9.reuse, 0x80, RZ ;  /* 0x0000008009107824 */ /* 0x041fe200078e00ff */
[----:B------:R-:W-:Y:S01]  /*16960*/  UIADD3 UR13, UR23, UR13, URZ ;  /* 0x0000000d170d7290 */ /* 0x000fe2000fffe03f */
[----:B------:R-:W-:Y:S01]  /*16970*/  IMAD.SHL.U32 R9, R9, 0x1000, RZ ;  /* 0x0000100009097824 */ /* 0x000fe200078e00ff */
[----:B------:R-:W-:Y:S02]  /*16980*/  UIADD3 UR26, UR18, 0x1, URZ ;  /* 0x00000001121a7890 */ /* 0x000fe4000fffe03f */
[----:B------:R-:W-:Y:S01]  /*16990*/  LOP3.LUT R16, R16, 0x80, RZ, 0xc0, !PT ;  /* 0x0000008010107812 */ /* 0x000fe200078ec0ff */
[----:B------:R-:W-:Y:S01]  /*169a0*/  ULDC.64 UR24, c[0x0][0x198] ;  /* 0x0000660000187ab9 */ /* 0x000fe20000000a00 */
[----:B------:R-:W-:-:S08]  /*169b0*/  LOP3.LUT R9, R9, 0x1000, RZ, 0xc0, !PT ;  /* 0x0000100009097812 */ /* 0x000fd000078ec0ff */
.L_x_561:
[----:B------:R-:W-:-:S03]  /*169c0*/  UMOV UR6, 0xffffffff ;  /* 0xffffffff00067882 */ /* 0x000fc60000000000 */
[----:B------:R-:W-:Y:S05]  /*169d0*/  BRA.DIV UR6, `(.L_x_551) ;  /* 0x0000000e06fc7947 */ /* 0x000fea000b800000 */
[----:B------:R-:W-:-:S13]  /*169e0*/  ELECT P6, URZ, PT ;  /* 0x00000000003f782f */ /* 0x000fda00038c0000 */
.L_x_573:
[----:B------:R-:W0:Y:S01]  /*169f0*/  LDC R2, c[0x0][0x28c] ;  /* 0x0000a300ff027b82 */ /* 0x000e220000000800 */
[----:B------:R-:W-:Y:S01]  /*16a00*/  BSSY B1, `(.L_x_552) ;  /* 0x000003a000017945 */ /* 0x000fe20003800000 */
[----:B0-----:R-:W-:-:S13]  /*16a10*/  ISETP.LT.OR P6, PT, R2, 0x1, !P6 ;  /* 0x000000010200780c */ /* 0x001fda00077c1670 */
[----:B------:R-:W-:Y:S05]  /*16a20*/  @P6 BRA `(.L_x_553) ;  /* 0x0000000000dc6947 */ /* 0x000fea0003800000 */
[----:B------:R-:W-:Y:S02]  /*16a30*/  IMAD R2, R3, 0x100, R16 ;  /* 0x0000010003027824 */ /* 0x000fe400078e0210 */
[----:B------:R-:W-:Y:S02]  /*16a40*/  IMAD.SHL.U32 R3, R4, 0x100, RZ ;  /* 0x0000010004037824 */ /* 0x000fe400078e00ff */
[----:B------:R-:W-:Y:S02]  /*16a50*/  IMAD.MOV.U32 R11, RZ, RZ, RZ ;  /* 0x000000ffff0b7224 */ /* 0x000fe400078e00ff */
[----:B------:R-:W-:Y:S02]  /*16a60*/  IMAD.U32 R13, RZ, RZ, UR26 ;  /* 0x0000001aff0d7e24 */ /* 0x000fe4000f8e00ff */
[----:B------:R-:W-:Y:S02]  /*16a70*/  IMAD.MOV.U32 R4, RZ, RZ, R0 ;  /* 0x000000ffff047224 */ /* 0x000fe400078e0000 */
[----:B------:R-:W-:-:S07]  /*16a80*/  IMAD.MOV.U32 R12, RZ, RZ, R6 ;  /* 0x000000ffff0c7224 */ /* 0x000fce00078e0006 */
.L_x_556:
[----:B------:R-:W0:Y:S01]  /*16a90*/  S2R R14, SR_CgaCtaId ;  /* 0x00000000000e7919 */ /* 0x000e220000008800 */
[----:B------:R-:W-:Y:S01]  /*16aa0*/  MOV R5, 0x400 ;  /* 0x0000040000057802 */ /* 0x000fe20000000f00 */
[----:B------:R-:W1:Y:S03]  /*16ab0*/  S2R R7, SR_TID.X ;  /* 0x0000000000077919 */ /* 0x000e660000002100 */
[----:B0-----:R-:W-:Y:S02]  /*16ac0*/  LEA R15, R14, R5, 0x18 ;  /* 0x000000050e0f7211 */ /* 0x001fe400078ec0ff */
[----:B------:R-:W-:Y:S02]  /*16ad0*/  SHF.L.U32 R14, R4, 0x1f, RZ ;  /* 0x0000001f040e7819 */ /* 0x000fe400000006ff */
[----:B-1----:R-:W-:Y:S01]  /*16ae0*/  LOP3.LUT P1, RZ, R7, 0x7f, RZ, 0xc0, !PT ;  /* 0x0000007f07ff7812 */ /* 0x002fe2000782c0ff */
[----:B------:R-:W-:-:S04]  /*16af0*/  IMAD R5, R12, 0x8, R15 ;  /* 0x000000080c057824 */ /* 0x000fc800078e020f */
[----:B------:R-:W0:Y:S02]  /*16b00*/  SYNCS.PHASECHK.TRANS64.TRYWAIT P0, [R5+URZ+0x28], R14 ;  /* 0x0000280e050075a7 */ /* 0x000e24000800017f */
[----:B0-----:R-:W-:Y:S06]  /*16b10*/  @!P0 BRA `(.L_x_554) ;  /* 0x0000000c00cc8947 */ /* 0x001fec0003800000 */
.L_x_574:
[----:B0-----:R-:W0:Y:S01]  /*16b20*/  @!P1 LDC R14, c[0x0][0x500] ;  /* 0x00014000ff0e9b82 */ /* 0x001e220000000800 */
[----:B------:R-:W-:-:S04]  /*16b30*/  UPRMT UR6, UR21, 0x9910, URZ ;  /* 0x0000991015067896 */ /* 0x000fc8000800003f */
[----:B------:R-:W-:-:S06]  /*16b40*/  UISETP.NE.AND UP0, UPT, UR6, 0x2, UPT ;  /* 0x000000020600788c */ /* 0x000fcc000bf05270 */
[----:B------:R-:W-:Y:S01]  /*16b50*/  PLOP3.LUT P0, PT, PT, PT, UP0, 0x80, 0x0 ;  /* 0x000000000000781c */ /* 0x000fe20003f0f008 */
[----:B0-----:R0:W-:-:S12]  /*16b60*/  @!P1 SYNCS.ARRIVE.TRANS64 RZ, [R5+URZ], R14 ;  /* 0x0000000e05ff99a7 */ /* 0x0011d8000800003f */
[----:B------:R-:W-:Y:S05]  /*16b70*/  @P0 BRA `(.L_x_555) ;  /* 0x0000000000040947 */ /* 0x000fea0003800000 */
[----:B------:R-:W-:Y:S01]  /*16b80*/  BPT.TRAP 0x1 ;  /* 0x000000040000795c */ /* 0x000fe20000300000 */
.L_x_555:
[C-C-:B------:R-:W-:Y:S01]  /*16b90*/  IMAD R7, R12.reuse, 0x4000, R15.reuse ;  /* 0x000040000c077824 */ /* 0x140fe200078e020f */
[----:B------:R-:W-:Y:S01]  /*16ba0*/  R2UR UR9, R5 ;  /* 0x00000000050972ca */ /* 0x000fe200000e0000 */
[----:B------:R-:W-:Y:S01]  /*16bb0*/  VIADD R13, R13, 0xffffffff ;  /* 0xffffffff0d0d7836 */ /* 0x000fe20000000000 */
[----:B------:R-:W-:Y:S01]  /*16bc0*/  UIADD3 UR6, UP0, UR24, 0xf0, URZ ;  /* 0x000000f018067890 */ /* 0x000fe2000ff1e03f */
[----:B------:R-:W-:Y:S01]  /*16bd0*/  R2UR UR11, R3 ;  /* 0x00000000030b72ca */ /* 0x000fe200000e0000 */
[----:B------:R-:W-:Y:S01]  /*16be0*/  UIADD3 UR28, UP1, UR24, 0x1f0, URZ ;  /* 0x000001f0181c7890 */ /* 0x000fe2000ff3e03f */
[----:B------:R-:W-:Y:S01]  /*16bf0*/  R2UR UR7, R7 ;  /* 0x00000000070772ca */ /* 0x000fe200000e0000 */
[----:B------:R-:W-:Y:S01]  /*16c00*/  UMOV UR14, 0x0 ;  /* 0x00000000000e7882 */ /* 0x000fe20000000000 */
[C---:B------:R-:W-:Y:S01]  /*16c10*/  LEA R7, R12.reuse, R9, 0xd ;  /* 0x000000090c077211 */ /* 0x040fe200078e68ff */
[----:B------:R-:W-:Y:S01]  /*16c20*/  VIADD R12, R12, 0x1 ;  /* 0x000000010c0c7836 */ /* 0x000fe20000000000 */
[----:B------:R-:W-:Y:S01]  /*16c30*/  R2UR UR10, R11 ;  /* 0x000000000b0a72ca */ /* 0x000fe200000e0000 */
[----:B------:R-:W-:Y:S01]  /*16c40*/  UIADD3.X UR29, URZ, UR25, URZ, UP1, !UPT ;  /* 0x000000193f1d7290 */ /* 0x000fe20008ffe43f */
[----:B------:R-:W-:Y:S01]  /*16c50*/  R2UR UR12, R10 ;  /* 0x000000000a0c72ca */ /* 0x000fe200000e0000 */
[----:B------:R-:W-:Y:S01]  /*16c60*/  IMAD R7, R7, 0x2, R15 ;  /* 0x0000000207077824 */ /* 0x000fe200078e020f */
[----:B------:R-:W-:Y:S01]  /*16c70*/  R2UR UR20, R2 ;  /* 0x00000000021472ca */ /* 0x000fe200000e0000 */
[----:B------:R-:W-:Y:S01]  /*16c80*/  UMOV UR15, 0x10000000 ;  /* 0x10000000000f7882 */ /* 0x000fe20000000000 */
[----:B------:R-:W-:Y:S01]  /*16c90*/  ISETP.GT.AND P1, PT, R13, 0x1, PT ;  /* 0x000000010d00780c */ /* 0x000fe20003f24270 */
[----:B------:R-:W-:Y:S01]  /*16ca0*/  UMOV UR27, 0x30000 ;  /* 0x00030000001b7882 */ /* 0x000fe20000000000 */
[----:B------:R-:W-:Y:S01]  /*16cb0*/  R2UR UR8, R7 ;  /* 0x00000000070872ca */ /* 0x000fe200000e0000 */
[----:B------:R-:W-:Y:S01]  /*16cc0*/  UIADD3 UR16, UR7, 0x100, URZ ;  /* 0x0000010007107890 */ /* 0x000fe2000fffe03f */
[----:B------:R-:W-:Y:S01]  /*16cd0*/  ISETP.NE.AND P0, PT, R12, 0x5, PT ;  /* 0x000000050c00780c */ /* 0x000fe20003f05270 */
[----:B------:R-:W-:Y:S01]  /*16ce0*/  UIADD3.X UR7, URZ, UR25, URZ, UP0, !UPT ;  /* 0x000000193f077290 */ /* 0x000fe200087fe43f */
[----:B------:R-:W-:-:S02]  /*16cf0*/  VIADD R11, R11, 0x20 ;  /* 0x000000200b0b7836 */ /* 0x000fc40000000000 */
[----:B0-----:R-:W-:Y:S02]  /*16d00*/  SEL R5, RZ, 0x1, P0 ;  /* 0x00000001ff057807 */ /* 0x001fe40000000000 */
[----:B------:R-:W-:Y:S02]  /*16d10*/  SEL R12, R12, RZ, P0 ;  /* 0x000000ff0c0c7207 */ /* 0x000fe40000000000 */
[----:B------:R-:W-:-:S03]  /*16d20*/  LOP3.LUT R4, R4, R5, RZ, 0x3c, !PT ;  /* 0x0000000504047212 */ /* 0x000fc600078e3cff */
[----:B------:R-:W-:-:S03]  /*16d30*/  UIADD3 UR17, UR8, 0x14100, URZ ;  /* 0x0001410008117890 */ /* 0x000fc6000fffe03f */
[----:B------:R-:W-:Y:S02]  /*16d40*/  UMOV UR8, UR16 ;  /* 0x0000001000087c82 */ /* 0x000fe40008000000 */
[----:B------:R0:W-:Y:S02]  /*16d50*/  UTMALDG.3D [UR8], [UR6], desc[UR14] ;  /* 0x00000e08060075b4 */ /* 0x0001e40008011000 */
[----:B0-----:R-:W-:Y:S01]  /*16d60*/  UMOV UR8, UR17 ;  /* 0x0000001100087c82 */ /* 0x001fe20008000000 */
[----:B------:R-:W-:Y:S02]  /*16d70*/  UMOV UR11, UR20 ;  /* 0x00000014000b7c82 */ /* 0x000fe40008000000 */
[----:B------:R0:W-:Y:S02]  /*16d80*/  UTMALDG.3D.MULTICAST [UR8], [UR28], UR27, desc[UR14] ;  /* 0x00000e081c0073b4 */ /* 0x0001e4000801181b */
[----:B0-----:R-:W-:Y:S05]  /*16d90*/  @P1 BRA `(.L_x_556) ;  /* 0xfffffffc003c1947 */ /* 0x001fea000383ffff */
.L_x_553:
[----:B------:R-:W-:Y:S05]  /*16da0*/  BSYNC B1 ;  /* 0x0000000000017941 */ /* 0x000fea0003800000 */
.L_x_552:
[----:B------:R-:W2:Y:S01]  /*16db0*/  LDL.LU R15, [R1+0x200] ;  /* 0x00020000010f7983 */ /* 0x000ea20000300800 */
[----:B------:R-:W-:Y:S01]  /*16dc0*/  LOP3.LUT P0, RZ, R8, 0xff, RZ, 0xc0, !PT ;  /* 0x000000ff08ff7812 */ /* 0x000fe2000780c0ff */
[----:B------:R-:W-:Y:S01]  /*16dd0*/  VIADD R6, R6, UR18 ;  /* 0x0000001206067c36 */ /* 0x000fe20008000000 */
[----:B------:R-:W-:Y:S01]  /*16de0*/  ULDC.64 UR6, c[0x0][0x650] ;  /* 0x0001940000067ab9 */ /* 0x000fe20000000a00 */
[----:B------:R-:W3:Y:S01]  /*16df0*/  LDL.LU R14, [R1+0x204] ;  /* 0x00020400010e7983 */ /* 0x000ee20000300800 */
[----:B------:R-:W-:Y:S01]  /*16e00*/  UISETP.GE.U32.AND UP0, UPT, UR18, 0x5, UPT ;  /* 0x000000051200788c */ /* 0x000fe2000bf06070 */
[----:B------:R-:W-:Y:S01]  /*16e10*/  BSSY B1, `(.L_x_557) ;  /* 0x0000074000017945 */ /* 0x000fe20003800000 */
[----:B------:R-:W-:Y:S01]  /*16e20*/  IMAD.MOV.U32 R4, RZ, RZ, -0x1 ;  /* 0xffffffffff047424 */ /* 0x000fe200078e00ff */
[----:B------:R-:W-:Y:S02]  /*16e30*/  MOV R10, 0xffffffff ;  /* 0xffffffff000a7802 */ /* 0x000fe40000000f00 */
[----:B------:R-:W-:-:S02]  /*16e40*/  PRMT R8, RZ, 0x7610, R8 ;  /* 0x00007610ff087816 */ /* 0x000fc40000000008 */
[----:B------:R-:W-:Y:S02]  /*16e50*/  PLOP3.LUT P1, PT, PT, PT, UP0, 0x80, 0x0 ;  /* 0x000000000000781c */ /* 0x000fe40003f2f008 */
[----:B------:R-:W0:Y:S01]  /*16e60*/  @P0 S2R R3, SR_CgaCtaId ;  /* 0x0000000000030919 */ /* 0x000e220000008800 */
[----:B------:R-:W-:-:S04]  /*16e70*/  @P0 MOV R2, 0x400 ;  /* 0x0000040000020802 */ /* 0x000fc80000000f00 */
[----:B0-----:R-:W-:-:S04]  /*16e80*/  @P0 LEA R2, R3, R2, 0x18 ;  /* 0x0000000203020211 */ /* 0x001fc800078ec0ff */
[----:B------:R0:W-:Y:S01]  /*16e90*/  @P0 SYNCS.ARRIVE.TRANS64.A1T0 RZ, [R2+URZ+0x68], RZ ;  /* 0x000068ff02ff09a7 */ /* 0x0001e2000810003f */
[----:B------:R-:W-:Y:S01]  /*16ea0*/  ISETP.GT.U32.AND P0, PT, R6, 0x4, PT ;  /* 0x000000040600780c */ /* 0x000fe20003f04070 */
[----:B0-----:R-:W-:-:S05]  /*16eb0*/  IMAD.U32 R2, RZ, RZ, UR18 ;  /* 0x00000012ff027e24 */ /* 0x001fca000f8e00ff */
[----:B------:R-:W-:Y:S01]  /*16ec0*/  ISETP.LT.U32.AND P0, PT, R2, 0x5, P0 ;  /* 0x000000050200780c */ /* 0x000fe20000701070 */
[----:B------:R-:W-:-:S05]  /*16ed0*/  IMAD.WIDE.U32 R2, R6, -0x33333333, RZ ;  /* 0xcccccccd06027825 */ /* 0x000fca00078e00ff */
[----:B------:R-:W-:Y:S02]  /*16ee0*/  SHF.R.U32.HI R5, RZ, 0x2, R3 ;  /* 0x00000002ff057819 */ /* 0x000fe40000011603 */
[----:B------:R-:W-:Y:S02]  /*16ef0*/  SEL R3, RZ, 0x1, !P0 ;  /* 0x00000001ff037807 */ /* 0x000fe40004000000 */
[----:B------:R-:W-:Y:S01]  /*16f00*/  PRMT R2, RZ, 0x7610, R2 ;  /* 0x00007610ff027816 */ /* 0x000fe20000000002 */
[----:B------:R-:W-:Y:S01]  /*16f10*/  IMAD R6, R5, -0x5, R6 ;  /* 0xfffffffb05067824 */ /* 0x000fe200078e0206 */
[----:B------:R-:W-:Y:S01]  /*16f20*/  LOP3.LUT R0, R0, R3, RZ, 0x3c, !PT ;  /* 0x0000000300007212 */ /* 0x000fe200078e3cff */
[----:B------:R-:W-:-:S03]  /*16f30*/  IMAD.MOV.U32 R3, RZ, RZ, -0x1 ;  /* 0xffffffffff037424 */ /* 0x000fc600078e00ff */
[----:B------:R-:W-:Y:S02]  /*16f40*/  @P1 LOP3.LUT R0, R0, 0x1, R5, 0x78, !PT ;  /* 0x0000000100001812 */ /* 0x000fe400078e7805 */
[----:B---3--:R-:W-:-:S04]  /*16f50*/  IADD3 R14, P0, R14, UR22, RZ ;  /* 0x000000160e0e7c10 */ /* 0x008fc8000ff1e0ff */
[----:B--2---:R-:W-:Y:S01]  /*16f60*/  IADD3.X R15, R15, UR13, RZ, P0, !PT ;  /* 0x0000000d0f0f7c10 */ /* 0x004fe200087fe4ff */
[----:B------:R0:W-:Y:S01]  /*16f70*/  STL [R1+0x204], R14 ;  /* 0x0002040e01007387 */ /* 0x0001e20000100800 */
[----:B------:R-:W-:-:S03]  /*16f80*/  ISETP.GE.U32.AND P0, PT, R14, UR6, PT ;  /* 0x000000060e007c0c */ /* 0x000fc6000bf06070 */
[----:B------:R0:W-:Y:S01]  /*16f90*/  STL [R1+0x200], R15 ;  /* 0x0002000f01007387 */ /* 0x0001e20000100800 */
[----:B------:R-:W-:-:S13]  /*16fa0*/  ISETP.GE.U32.AND.EX P0, PT, R15, UR7, PT, P0 ;  /* 0x000000070f007c0c */ /* 0x000fda000bf06100 */
[----:B0-----:R-:W-:Y:S05]  /*16fb0*/  @P0 BRA `(.L_x_558) ;  /* 0x0000000400640947 */ /* 0x001fea0003800000 */
[----:B------:R-:W0:Y:S01]  /*16fc0*/  S2R R7, SR_CTAID.X ;  /* 0x0000000000077919 */ /* 0x000e220000002500 */
[----:B------:R-:W-:Y:S01]  /*16fd0*/  ULDC UR6, c[0x0][0x150] ;  /* 0x0000540000067ab9 */ /* 0x000fe20000000800 */
[----:B------:R-:W1:Y:S01]  /*16fe0*/  LDC R4, c[0x0][0x144] ;  /* 0x00005100ff047b82 */ /* 0x000e620000000800 */
[----:B------:R-:W-:Y:S01]  /*16ff0*/  UISETP.NE.AND UP0, UPT, UR45, URZ, UPT ;  /* 0x0000003f2d00728c */ /* 0x000fe2000bf05270 */
[----:B------:R-:W2:Y:S01]  /*17000*/  S2R R5, SR_CTAID.Y ;  /* 0x0000000000057919 */ /* 0x000ea20000002600 */
[----:B------:R-:W-:-:S04]  /*17010*/  ULDC UR9, c[0x0][0x630] ;  /* 0x00018c0000097ab9 */ /* 0x000fc80000000800 */
[----:B------:R-:W-:Y:S01]  /*17020*/  PLOP3.LUT P0, PT, PT, PT, UP0, 0x80, 0x0 ;  /* 0x000000000000781c */ /* 0x000fe20003f0f008 */
[----:B------:R-:W3:Y:S01]  /*17030*/  LDC R12, c[0x0][0x148] ;  /* 0x00005200ff0c7b82 */ /* 0x000ee20000000800 */
[----:B0-----:R-:W-:Y:S02]  /*17040*/  I2FP.F32.U32 R2, R7 ;  /* 0x0000000700027245 */ /* 0x001fe40000201000 */
[----:B--2---:R-:W-:-:S03]  /*17050*/  I2FP.F32.U32 R3, R5 ;  /* 0x0000000500037245 */ /* 0x004fc60000201000 */
[----:B------:R-:W-:Y:S01]  /*17060*/  FMUL R2, R2, UR6 ;  /* 0x0000000602027c20 */ /* 0x000fe20008400000 */
[----:B------:R-:W-:Y:S02]  /*17070*/  ULDC UR6, c[0x0][0x154] ;  /* 0x0000550000067ab9 */ /* 0x000fe40000000800 */
[----:B------:R-:W-:Y:S01]  /*17080*/  FMUL R10, R3, UR6 ;  /* 0x00000006030a7c20 */ /* 0x000fe20008400000 */
[----:B------:R-:W-:Y:S02]  /*17090*/  ULDC.64 UR6, c[0x0][0x628] ;  /* 0x00018a0000067ab9 */ /* 0x000fe40000000a00 */
[----:B------:R-:W0:Y:S08]  /*170a0*/  F2I.U32.TRUNC.NTZ R2, R2 ;  /* 0x0000000200027305 */ /* 0x000e30000020f000 */
[----:B------:R-:W2:Y:S01]  /*170b0*/  F2I.U32.TRUNC.NTZ R10, R10 ;  /* 0x0000000a000a7305 */ /* 0x000ea2000020f000 */
[----:B0-----:R-:W-:-:S02]  /*170c0*/  IMAD.MOV R3, RZ, RZ, -R2 ;  /* 0x000000ffff037224 */ /* 0x001fc400078e0a02 */
[----:B------:R-:W-:Y:S02]  /*170d0*/  IMAD.MOV.U32 R2, RZ, RZ, R14 ;  /* 0x000000ffff027224 */ /* 0x000fe400078e000e */
[----:B-1----:R-:W-:Y:S02]  /*170e0*/  IMAD R7, R4, R3, R7 ;  /* 0x0000000304077224 */ /* 0x002fe400078e0207 */
[----:B--2---:R-:W-:-:S04]  /*170f0*/  IMAD.MOV R3, RZ, RZ, -R10 ;  /* 0x000000ffff037224 */ /* 0x004fc800078e0a0a */
[----:B---3--:R-:W-:Y:S01]  /*17100*/  @P0 IMAD R7, R12, R3, R5 ;  /* 0x000000030c070224 */ /* 0x008fe200078e0205 */
[----:B------:R-:W-:Y:S01]  /*17110*/  ISETP.NE.U32.AND P0, PT, RZ, UR6, PT ;  /* 0x00000006ff007c0c */ /* 0x000fe2000bf05070 */
[----:B------:R-:W-:-:S03]  /*17120*/  IMAD.MOV.U32 R3, RZ, RZ, R15 ;  /* 0x000000ffff037224 */ /* 0x000fc600078e000f */
[----:B------:R-:W-:-:S13]  /*17130*/  ISETP.NE.AND.EX P0, PT, RZ, UR7, PT, P0 ;  /* 0x00000007ff007c0c */ /* 0x000fda000bf05300 */
[----:B------:R-:W-:Y:S05]  /*17140*/  @!P0 BRA `(.L_x_559) ;  /* 0x0000000000288947 */ /* 0x000fea0003800000 */
[----:B------:R-:W-:Y:S02]  /*17150*/  ULDC UR8, c[0x0][0x634] ;  /* 0x00018d0000087ab9 */ /* 0x000fe40000000800 */
[----:B------:R-:W-:-:S05]  /*17160*/  IADD3 R3, P0, R14, UR8, RZ ;  /* 0x000000080e037c10 */ /* 0x000fca000ff1e0ff */
[----:B------:R-:W-:-:S04]  /*17170*/  IMAD.X R11, RZ, RZ, R15, P0 ;  /* 0x000000ffff0b7224 */ /* 0x000fc800000e060f */
[----:B------:R-:W-:-:S04]  /*17180*/  IMAD.WIDE.U32 R4, R11, UR6, RZ ;  /* 0x000000060b047c25 */ /* 0x000fc8000f8e00ff */
[----:B------:R-:W-:-:S04]  /*17190*/  IMAD.WIDE.U32 R4, P0, R3, UR7, R4 ;  /* 0x0000000703047c25 */ /* 0x000fc8000f800004 */
[----:B------:R-:W-:-:S04]  /*171a0*/  IMAD.WIDE.U32 R2, R3, UR6, RZ ;  /* 0x0000000603027c25 */ /* 0x000fc8000f8e00ff */
[----:B------:R-:W-:Y:S01]  /*171b0*/  IMAD.MOV.U32 R2, RZ, RZ, R5 ;  /* 0x000000ffff027224 */ /* 0x000fe200078e0005 */
[----:B------:R-:W-:Y:S01]  /*171c0*/  IADD3 RZ, P1, R3, R4, RZ ;  /* 0x0000000403ff7210 */ /* 0x000fe20007f3e0ff */
[----:B------:R-:W-:-:S04]  /*171d0*/  IMAD.X R3, RZ, RZ, RZ, P0 ;  /* 0x000000ffff037224 */ /* 0x000fc800000e06ff */
[----:B------:R-:W-:-:S08]  /*171e0*/  IMAD.WIDE.U32.X R2, R11, UR7, R2, P1 ;  /* 0x000000070b027c25 */ /* 0x000fd000088e0402 */
.L_x_559:
[--C-:B------:R-:W-:Y:S01]  /*171f0*/  SHF.R.U64 R10, R2, UR9, R3.reuse ;  /* 0x00000009020a7c19 */ /* 0x100fe20008001203 */
[----:B------:R-:W-:Y:S01]  /*17200*/  ULDC.64 UR6, c[0x0][0x620] ;  /* 0x0001880000067ab9 */ /* 0x000fe20000000a00 */
[----:B------:R-:W-:Y:S01]  /*17210*/  SHF.R.U32.HI R2, RZ, UR9, R3 ;  /* 0x00000009ff027c19 */ /* 0x000fe20008011603 */
[----:B------:R-:W-:Y:S01]  /*17220*/  IMAD.MOV.U32 R3, RZ, RZ, R15 ;  /* 0x000000ffff037224 */ /* 0x000fe200078e000f */
[----:B------:R-:W-:Y:S01]  /*17230*/  IADD3 R11, P0, RZ, -R10, RZ ;  /* 0x8000000aff0b7210 */ /* 0x000fe20007f1e0ff */
[----:B------:R-:W-:-:S03]  /*17240*/  ULDC.64 UR8, c[0x0][0x640] ;  /* 0x0001900000087ab9 */ /* 0x000fc60000000a00 */
[----:B------:R-:W-:Y:S02]  /*17250*/  IADD3.X R2, RZ, ~R2, RZ, P0, !PT ;  /* 0x80000002ff027210 */ /* 0x000fe400007fe4ff */
[----:B------:R-:W-:-:S03]  /*17260*/  ISETP.NE.U32.AND P0, PT, RZ, UR8, PT ;  /* 0x00000008ff007c0c */ /* 0x000fc6000bf05070 */
[----:B------:R-:W-:Y:S01]  /*17270*/  IMAD R2, R2, UR6, RZ ;  /* 0x0000000602027c24 */ /* 0x000fe2000f8e02ff */
[----:B------:R-:W-:-:S03]  /*17280*/  ISETP.NE.AND.EX P0, PT, RZ, UR9, PT, P0 ;  /* 0x00000009ff007c0c */ /* 0x000fc6000bf05300 */
[----:B------:R-:W-:Y:S02]  /*17290*/  IMAD R5, R11, UR7, R2 ;  /* 0x000000070b057c24 */ /* 0x000fe4000f8e0202 */
[----:B------:R-:W-:-:S04]  /*172a0*/  IMAD.MOV.U32 R2, RZ, RZ, R14 ;  /* 0x000000ffff027224 */ /* 0x000fc800078e000e */
[----:B------:R-:W-:Y:S01]  /*172b0*/  IMAD.WIDE.U32 R2, R11, UR6, R2 ;  /* 0x000000060b027c25 */ /* 0x000fe2000f8e0002 */
[----:B------:R-:W-:-:S03]  /*172c0*/  ULDC UR6, c[0x0][0x618] ;  /* 0x0001860000067ab9 */ /* 0x000fc60000000800 */
[----:B------:R-:W-:-:S05]  /*172d0*/  IMAD.IADD R3, R3, 0x1, R5 ;  /* 0x0000000103037824 */ /* 0x000fca00078e0205 */
[--C-:B------:R-:W-:Y:S02]  /*172e0*/  SHF.R.U64 R11, R2, UR6, R3.reuse ;  /* 0x00000006020b7c19 */ /* 0x100fe40008001203 */
[----:B------:R-:W-:Y:S01]  /*172f0*/  SHF.R.U32.HI R2, RZ, UR6, R3 ;  /* 0x00000006ff027c19 */ /* 0x000fe20008011603 */
[----:B------:R-:W-:-:S03]  /*17300*/  ULDC UR6, c[0x0][0x608] ;  /* 0x0001820000067ab9 */ /* 0x000fc60000000800 */
[--C-:B------:R-:W-:Y:S02]  /*17310*/  SHF.R.U64 R12, R11, UR6, R2.reuse ;  /* 0x000000060b0c7c19 */ /* 0x100fe40008001202 */
[----:B------:R-:W-:Y:S01]  /*17320*/  SHF.R.U32.HI R3, RZ, UR6, R2 ;  /* 0x00000006ff037c19 */ /* 0x000fe20008011602 */
[----:B------:R-:W-:-:S03]  /*17330*/  ULDC UR6, c[0x0][0x658] ;  /* 0x0001960000067ab9 */ /* 0x000fc60000000800 */
[--C-:B------:R-:W-:Y:S02]  /*17340*/  SHF.R.U64 R13, R12, UR6, R3.reuse ;  /* 0x000000060c0d7c19 */ /* 0x100fe40008001203 */
[----:B------:R-:W-:-:S03]  /*17350*/  SHF.R.U32.HI R14, RZ, UR6, R3 ;  /* 0x00000006ff0e7c19 */ /* 0x000fc60008011603 */
[----:B------:R-:W-:Y:S02]  /*17360*/  IMAD.MOV.U32 R2, RZ, RZ, R13 ;  /* 0x000000ffff027224 */ /* 0x000fe400078e000d */
[----:B------:R-:W-:Y:S01]  /*17370*/  IMAD.MOV.U32 R3, RZ, RZ, R14 ;  /* 0x000000ffff037224 */ /* 0x000fe200078e000e */
[----:B------:R-:W-:Y:S06]  /*17380*/  @!P0 BRA `(.L_x_560) ;  /* 0x0000000000288947 */ /* 0x000fec0003800000 */
[----:B------:R-:W-:Y:S02]  /*17390*/  ULDC UR6, c[0x0][0x64c] ;  /* 0x0001930000067ab9 */ /* 0x000fe40000000800 */
[----:B------:R-:W-:-:S05]  /*173a0*/  IADD3 R3, P0, R13, UR6, RZ ;  /* 0x000000060d037c10 */ /* 0x000fca000ff1e0ff */
[----:B------:R-:W-:-:S04]  /*173b0*/  IMAD.X R14, RZ, RZ, R14, P0 ;  /* 0x000000ffff0e7224 */ /* 0x000fc800000e060e */
[----:B------:R-:W-:-:S04]  /*173c0*/  IMAD.WIDE.U32 R4, R14, UR8, RZ ;  /* 0x000000080e047c25 */ /* 0x000fc8000f8e00ff */
[----:B------:R-:W-:-:S04]  /*173d0*/  IMAD.WIDE.U32 R4, P0, R3, UR9, R4 ;  /* 0x0000000903047c25 */ /* 0x000fc8000f800004 */
[----:B------:R-:W-:Y:S01]  /*173e0*/  IMAD.WIDE.U32 R2, R3, UR8, RZ ;  /* 0x0000000803027c25 */ /* 0x000fe2000f8e00ff */
[----:B------:R-:W-:-:S04]  /*173f0*/  MOV R2, R5 ;  /* 0x0000000500027202 */ /* 0x000fc80000000f00 */
[----:B------:R-:W-:Y:S01]  /*17400*/  IADD3 RZ, P1, R3, R4, RZ ;  /* 0x0000000403ff7210 */ /* 0x000fe20007f3e0ff */
[----:B------:R-:W-:-:S04]  /*17410*/  IMAD.X R3, RZ, RZ, RZ, P0 ;  /* 0x000000ffff037224 */ /* 0x000fc800000e06ff */
[----:B------:R-:W-:-:S08]  /*17420*/  IMAD.WIDE.U32.X R2, R14, UR9, R2, P1 ;  /* 0x000000090e027c25 */ /* 0x000fd000088e0402 */
.L_x_560:
[----:B------:R-:W-:Y:S01]  /*17430*/  ULDC UR6, c[0x0][0x648] ;  /* 0x0001920000067ab9 */ /* 0x000fe20000000800 */
[----:B------:R-:W-:Y:S01]  /*17440*/  LOP3.LUT R12, R12, UR19, RZ, 0xc0, !PT ;  /* 0x000000130c0c7c12 */ /* 0x000fe2000f8ec0ff */
[----:B------:R-:W-:Y:S01]  /*17450*/  UISETP.NE.AND UP0, UPT, UR45, URZ, UPT ;  /* 0x0000003f2d00728c */ /* 0x000fe2000bf05270 */
[----:B------:R-:W-:Y:S01]  /*17460*/  SHF.R.U64 R3, R2, UR6, R3 ;  /* 0x0000000602037c19 */ /* 0x000fe20008001203 */
[----:B------:R-:W-:Y:S01]  /*17470*/  ULDC UR6, c[0x0][0x638] ;  /* 0x00018e0000067ab9 */ /* 0x000fe20000000800 */
[----:B------:R-:W-:-:S03]  /*17480*/  LOP3.LUT R4, R11, UR4, RZ, 0xc0, !PT ;  /* 0x000000040b047c12 */ /* 0x000fc6000f8ec0ff */
[----:B------:R-:W-:Y:S01]  /*17490*/  IMAD.MOV R2, RZ, RZ, -R3 ;  /* 0x000000ffff027224 */ /* 0x000fe200078e0a03 */
[----:B------:R-:W-:Y:S01]  /*174a0*/  PLOP3.LUT P0, PT, PT, PT, UP0, 0x40, 0x0 ;  /* 0x000000000000781c */ /* 0x000fe20003f0e808 */
[----:B------:R-:W-:Y:S01]  /*174b0*/  IMAD R12, R3, UR5, R12 ;  /* 0x00000005030c7c24 */ /* 0x000fe2000f8e020c */
[----:B------:R-:W-:Y:S01]  /*174c0*/  PLOP3.LUT P1, PT, PT, PT, UP0, 0x40, 0x0 ;  /* 0x000000000000781c */ /* 0x000fe20003f2e808 */
[----:B------:R-:W-:Y:S01]  /*174d0*/  IMAD R13, R2, UR6, R13 ;  /* 0x00000006020d7c24 */ /* 0x000fe2000f8e020d */
[----:B------:R-:W-:Y:S01]  /*174e0*/  ULDC UR6, c[0x0][0x610] ;  /* 0x0001840000067ab9 */ /* 0x000fe20000000800 */
[----:B------:R-:W-:Y:S02]  /*174f0*/  IMAD.MOV.U32 R2, RZ, RZ, 0x1 ;  /* 0x00000001ff027424 */ /* 0x000fe400078e00ff */
[----:B------:R-:W-:Y:S01]  /*17500*/  IMAD R7, R12, UR6, R7 ;  /* 0x000000060c077c24 */ /* 0x000fe2000f8e0207 */
[----:B------:R-:W-:Y:S02]  /*17510*/  ULDC UR6, c[0x0][0x600] ;  /* 0x0001800000067ab9 */ /* 0x000fe40000000800 */
[----:B------:R-:W-:-:S05]  /*17520*/  IMAD R4, R13, UR6, R4 ;  /* 0x000000060d047c24 */ /* 0x000fca000f8e0204 */
[----:B------:R-:W-:Y:S02]  /*17530*/  SEL R3, R4, R7, P0 ;  /* 0x0000000704037207 */ /* 0x000fe40000000000 */
[----:B------:R-:W-:-:S07]  /*17540*/  SEL R4, R7, R4, P1 ;  /* 0x0000000407047207 */ /* 0x000fce0000800000 */
.L_x_558:
[----:B------:R-:W-:Y:S05]  /*17550*/  BSYNC B1 ;  /* 0x0000000000017941 */ /* 0x000fea0003800000 */
.L_x_557:
[----:B------:R-:W-:-:S13]  /*17560*/  LOP3.LUT P0, RZ, R2, 0xff, RZ, 0xc0, !PT ;  /* 0x000000ff02ff7812 */ /* 0x000fda000780c0ff */
[----:B------:R-:W-:Y:S05]  /*17570*/  @P0 BRA `(.L_x_561) ;  /* 0xfffffff400100947 */ /* 0x000fea000383ffff */
[----:B------:R-:W-:Y:S05]  /*17580*/  BSYNC B0 ;  /* 0x0000000000007941 */ /* 0x000fea0003800000 */
.L_x_550:
[----:B------:R-:W-:-:S03]  /*17590*/  UMOV UR6, 0xffffffff ;  /* 0xffffffff00067882 */ /* 0x000fc60000000000 */
[----:B------:R-:W-:Y:S05]  /*175a0*/  BRA.DIV UR6, `(.L_x_562) ;  /* 0x00000006063c7947 */ /* 0x000fea000b800000 */
[----:B------:R-:W-:-:S13]  /*175b0*/  ELECT P6, URZ, PT ;  /* 0x00000000003f782f */ /* 0x000fda00038c0000 */
.L_x_577:
[----:B------:R-:W-:Y:S04]  /*175c0*/  BSSY B0, `(.L_x_563) ;  /* 0x0000035000007945 */ /* 0x000fe80003800000 */
[----:B------:R-:W-:Y:S05]  /*175d0*/  @!P6 BRA `(.L_x_564) ;  /* 0x0000000000cce947 */ /* 0x000fea0003800000 */
[----:B------:R-:W-:-:S04]  /*175e0*/  ULOP3.LUT UR6, UR40, 0x2, URZ, 0xfc, !UPT ;  /* 0x0000000228067892 */ /* 0x000fc8000f8efc3f */
[----:B------:R-:W-:-:S06]  /*175f0*/  UISETP.NE.AND UP0, UPT, UR6, 0x3, UPT ;  /* 0x000000030600788c */ /* 0x000fcc000bf05270 */
[----:B------:R-:W-:-:S13]  /*17600*/  PLOP3.LUT P0, PT, PT, PT, UP0, 0x80, 0x0 ;  /* 0x000000000000781c */ /* 0x000fda0003f0f008 */
[----:B------:R-:W-:Y:S05]  /*17610*/  @!P0 BRA `(.L_x_565) ;  /* 0x0000000000048947 */ /* 0x000fea0003800000 */
[----:B------:R-:W-:Y:S01]  /*17620*/  BPT.TRAP 0x1 ;  /* 0x000000040000795c */ /* 0x000fe20000300000 */
.L_x_565:
[----:B------:R-:W0:Y:S01]  /*17630*/  S2R R3, SR_CgaCtaId ;  /* 0x0000000000037919 */ /* 0x000e220000008800 */
[----:B------:R-:W-:-:S04]  /*17640*/  MOV R2, 0x400 ;  /* 0x0000040000027802 */ /* 0x000fc80000000f00 */
[----:B0-----:R-:W-:Y:S02]  /*17650*/  LEA R3, R3, R2, 0x18 ;  /* 0x0000000203037211 */ /* 0x001fe400078ec0ff */
[----:B------:R-:W-:-:S03]  /*17660*/  SHF.L.U32 R2, R0, 0x1f, RZ ;  /* 0x0000001f00027819 */ /* 0x000fc600000006ff */
[----:B------:R-:W-:-:S04]  /*17670*/  VIADD R3, R3, 0x28 ;  /* 0x0000002803037836 */ /* 0x000fc80000000000 */
[----:B------:R-:W-:-:S04]  /*17680*/  IMAD R5, R6, 0x8, R3 ;  /* 0x0000000806057824 */ /* 0x000fc800078e0203 */
[----:B------:R-:W0:Y:S02]  /*17690*/  SYNCS.PHASECHK.TRANS64.TRYWAIT P0, [R5+URZ], R2 ;  /* 0x00000002050075a7 */ /* 0x000e24000800017f */
[----:B0-----:R-:W-:Y:S05]  /*176a0*/  @!P0 BRA `(.L_x_566) ;  /* 0x00000004001c8947 */ /* 0x001fea0003800000 */
.L_x_578:
[----:B------:R-:W-:-:S05]  /*176b0*/  VIADD R6, R6, 0x1 ;  /* 0x0000000106067836 */ /* 0x000fca0000000000 */
[----:B------:R-:W-:-:S04]  /*176c0*/  ISETP.NE.AND P0, PT, R6, 0x5, PT ;  /* 0x000000050600780c */ /* 0x000fc80003f05270 */
[----:B0-----:R-:W-:Y:S02]  /*176d0*/  SEL R5, RZ, 0x1, P0 ;  /* 0x00000001ff057807 */ /* 0x001fe40000000000 */
[----:B------:R-:W-:Y:S02]  /*176e0*/  SEL R6, R6, RZ, P0 ;  /* 0x000000ff06067207 */ /* 0x000fe40000000000 */
[----:B------:R-:W-:-:S03]  /*176f0*/  LOP3.LUT R5, R0, R5, RZ, 0x3c, !PT ;  /* 0x0000000500057212 */ /* 0x000fc600078e3cff */
[----:B------:R-:W-:Y:S01]  /*17700*/  IMAD R7, R6, 0x8, R3 ;  /* 0x0000000806077824 */ /* 0x000fe200078e0203 */
[----:B------:R-:W-:-:S04]  /*17710*/  SHF.L.U32 R0, R5, 0x1f, RZ ;  /* 0x0000001f05007819 */ /* 0x000fc800000006ff */
[----:B------:R-:W0:Y:S02]  /*17720*/  SYNCS.PHASECHK.TRANS64.TRYWAIT P0, [R7+URZ], R0 ;  /* 0x00000000070075a7 */ /* 0x000e24000800017f */
[----:B0-----:R-:W-:Y:S05]  /*17730*/  @!P0 BRA `(.L_x_567) ;  /* 0x00000004000c8947 */ /* 0x001fea0003800000 */
.L_x_579:
[----:B0-----:R-:W-:-:S05]  /*17740*/  VIADD R0, R6, 0x1 ;  /* 0x0000000106007836 */ /* 0x001fca0000000000 */
[----:B------:R-:W-:-:S04]  /*17750*/  ISETP.NE.AND P0, PT, R0, 0x5, PT ;  /* 0x000000050000780c */ /* 0x000fc80003f05270 */
[----:B------:R-:W-:Y:S02]  /*17760*/  SEL R2, RZ, 0x1, P0 ;  /* 0x00000001ff027807 */ /* 0x000fe40000000000 */
[----:B------:R-:W-:Y:S02]  /*17770*/  SEL R4, R0, RZ, P0 ;  /* 0x000000ff00047207 */ /* 0x000fe40000000000 */
[----:B------:R-:W-:Y:S02]  /*17780*/  LOP3.LUT R5, R5, R2, RZ, 0x3c, !PT ;  /* 0x0000000205057212 */ /* 0x000fe400078e3cff */
[----:B------:R-:W-:Y:S02]  /*17790*/  LEA R7, R4, R3, 0x3 ;  /* 0x0000000304077211 */ /* 0x000fe400078e18ff */
[----:B------:R-:W-:-:S04]  /*177a0*/  SHF.L.U32 R0, R5, 0x1f, RZ ;  /* 0x0000001f05007819 */ /* 0x000fc800000006ff */
[----:B------:R-:W0:Y:S02]  /*177b0*/  SYNCS.PHASECHK.TRANS64.TRYWAIT P0, [R7+URZ], R0 ;  /* 0x00000000070075a7 */ /* 0x000e24000800017f */
[----:B0-----:R-:W-:Y:S05]  /*177c0*/  @!P0 BRA `(.L_x_568) ;  /* 0x0000000000fc8947 */ /* 0x001fea0003800000 */
.L_x_580:
[----:B0-----:R-:W-:-:S05]  /*177d0*/  VIADD R0, R4, 0x1 ;  /* 0x0000000104007836 */ /* 0x001fca0000000000 */
[----:B------:R-:W-:-:S04]  /*177e0*/  ISETP.NE.AND P0, PT, R0, 0x5, PT ;  /* 0x000000050000780c */ /* 0x000fc80003f05270 */
[----:B------:R-:W-:Y:S02]  /*177f0*/  SEL R2, RZ, 0x1, P0 ;  /* 0x00000001ff027807 */ /* 0x000fe40000000000 */
[----:B------:R-:W-:Y:S02]  /*17800*/  SEL R4, R0, RZ, P0 ;  /* 0x000000ff00047207 */ /* 0x000fe40000000000 */
[----:B------:R-:W-:-:S03]  /*17810*/  LOP3.LUT R5, R5, R2, RZ, 0x3c, !PT ;  /* 0x0000000205057212 */ /* 0x000fc600078e3cff */
[----:B------:R-:W-:Y:S01]  /*17820*/  IMAD R7, R4, 0x8, R3 ;  /* 0x0000000804077824 */ /* 0x000fe200078e0203 */
[----:B------:R-:W-:-:S04]  /*17830*/  SHF.L.U32 R0, R5, 0x1f, RZ ;  /* 0x0000001f05007819 */ /* 0x000fc800000006ff */
[----:B------:R-:W0:Y:S02]  /*17840*/  SYNCS.PHASECHK.TRANS64.TRYWAIT P0, [R7+URZ], R0 ;  /* 0x00000000070075a7 */ /* 0x000e24000800017f */
[----:B0-----:R-:W-:Y:S05]  /*17850*/  @!P0 BRA `(.L_x_569) ;  /* 0x0000000000ec8947 */ /* 0x001fea0003800000 */
.L_x_581:
[----:B0-----:R-:W-:-:S05]  /*17860*/  VIADD R0, R4, 0x1 ;  /* 0x0000000104007836 */ /* 0x001fca0000000000 */
[----:B------:R-:W-:-:S04]  /*17870*/  ISETP.NE.AND P0, PT, R0, 0x5, PT ;  /* 0x000000050000780c */ /* 0x000fc80003f05270 */
[----:B------:R-:W-:Y:S02]  /*17880*/  SEL R2, RZ, 0x1, P0 ;  /* 0x00000001ff027807 */ /* 0x000fe40000000000 */
[----:B------:R-:W-:Y:S02]  /*17890*/  SEL R0, R0, RZ, P0 ;  /* 0x000000ff00007207 */ /* 0x000fe40000000000 */
[----:B------:R-:W-:-:S03]  /*178a0*/  LOP3.LUT R2, R5, R2, RZ, 0x3c, !PT ;  /* 0x0000000205027212 */ /* 0x000fc600078e3cff */
[----:B------:R-:W-:Y:S01]  /*178b0*/  IMAD R3, R0, 0x8, R3 ;  /* 0x0000000800037824 */ /* 0x000fe200078e0203 */
[----:B------:R-:W-:-:S07]  /*178c0*/  SHF.L.U32 R0, R2, 0x1f, RZ ;  /* 0x0000001f02007819 */ /* 0x000fce00000006ff */
.L_x_570:
[----:B0-----:R0:W1:Y:S02]  /*178d0*/  SYNCS.PHASECHK.TRANS64.TRYWAIT P0, [R3+URZ], R0 ;  /* 0x00000000030075a7 */ /* 0x001064000800017f */
[----:B-1----:R-:W-:Y:S05]  /*178e0*/  @!P0 NANOSLEEP.SYNCS 0x989680 ;  /* 0x009896800000895d */ /* 0x002fea0003900000 */
[----:B------:R-:W1:Y:S02]  /*178f0*/  @!P0 SYNCS.PHASECHK.TRANS64 P0, [R3+URZ], R0 ;  /* 0x00000000030085a7 */ /* 0x000e64000800007f */
[----:B-1----:R-:W-:Y:S05]  /*17900*/  @!P0 BRA `(.L_x_570) ;  /* 0xfffffffc00f08947 */ /* 0x002fea000383ffff */
.L_x_564:
[----:B------:R-:W-:Y:S05]  /*17910*/  BSYNC B0 ;  /* 0x0000000000007941 */ /* 0x000fea0003800000 */
.L_x_563:
[----:B------:R-:W-:Y:S05]  /*17920*/  EXIT ;  /* 0x000000000000794d */ /* 0x000fea0003800000 */
.L_x_21:
[----:B-1----:R1:W2:Y:S02]  /*17930*/  SYNCS.PHASECHK.TRANS64.TRYWAIT P1, [R4+URZ], R3 ;  /* 0x00000003040075a7 */ /* 0x0022a4000802017f */
[----:B--2---:R-:W-:Y:S05]  /*17940*/  @!P1 NANOSLEEP.SYNCS 0x989680 ;  /* 0x009896800000995d */ /* 0x004fea0003900000 */
[----:B------:R-:W2:Y:S02]  /*17950*/  @!P1 SYNCS.PHASECHK.TRANS64 P1, [R4+URZ], R3 ;  /* 0x00000003040095a7 */ /* 0x000ea4000802007f */
[----:B--2---:R-:W-:Y:S05]  /*17960*/  @!P1 BRA `(.L_x_21) ;  /* 0xfffffffc00f09947 */ /* 0x004fea000383ffff */
[----:B------:R-:W-:Y:S05]  /*17970*/  BRA `(.L_x_20) ;  /* 0xfffffe9c00687947 */ /* 0x000fea000383ffff */
.L_x_26:
[----:B-1----:R1:W2:Y:S02]  /*17980*/  SYNCS.PHASECHK.TRANS64.TRYWAIT P1, [R5+URZ], R6 ;  /* 0x00000006050075a7 */ /* 0x0022a4000802017f */
[----:B--2---:R-:W-:Y:S05]  /*17990*/  @!P1 NANOSLEEP.SYNCS 0x989680 ;  /* 0x009896800000995d */ /* 0x004fea0003900000 */
[----:B------:R-:W2:Y:S02]  /*179a0*/  @!P1 SYNCS.PHASECHK.TRANS64 P1, [R5+URZ], R6 ;  /* 0x00000006050095a7 */ /* 0x000ea4000802007f */
[----:B--2---:R-:W-:Y:S05]  /*179b0*/  @!P1 BRA `(.L_x_26) ;  /* 0xfffffffc00f09947 */ /* 0x004fea000383ffff */
[----:B------:R-:W-:Y:S05]  /*179c0*/  BRA `(.L_x_25) ;  /* 0xfffffeb000c87947 */ /* 0x000fea000383ffff */
.L_x_551:
[----:B------:R-:W-:Y:S01]  /*179d0*/  BSSY B1, `(.L_x_571) ;  /* 0x0000006000017945 */ /* 0x000fe20003800000 */
[----:B------:R-:W-:-:S07]  /*179e0*/  IMAD.MOV.U32 R15, RZ, RZ, -0x1 ;  /* 0xffffffffff0f7424 */ /* 0x000fce00078e00ff */
[----:B------:R-:W-:Y:S05]  /*179f0*/  WARPSYNC.COLLECTIVE R15, `(.L_x_572) ;  /* 0x000000000f0c7348 */ /* 0x000fea0003c00000 */
[----:B------:R-:W-:Y:S02]  /*17a00*/  ELECT P6, UR62, PT ;  /* 0x00000000003e782f */ /* 0x000fe400038c0000 */
[----:B------:R-:W-:Y:S01]  /*17a10*/  MOV R14, UR62 ;  /* 0x0000003e000e7c02 */ /* 0x000fe20008000f00 */
[----:B------:R-:W-:Y:S10]  /*17a20*/  ENDCOLLECTIVE ;  /* 0x000000000000791b */ /* 0x000ff40003800000 */
.L_x_572:
[----:B------:R-:W-:Y:S05]  /*17a30*/  BSYNC B1 ;  /* 0x0000000000017941 */ /* 0x000fea0003800000 */
.L_x_571:
[----:B------:R-:W-:Y:S05]  /*17a40*/  BRA `(.L_x_573) ;  /* 0xffffffec00e87947 */ /* 0x000fea000383ffff */
.L_x_554:
[----:B0-----:R0:W1:Y:S02]  /*17a50*/  SYNCS.PHASECHK.TRANS64.TRYWAIT P0, [R5+URZ+0x28], R14 ;  /* 0x0000280e050075a7 */ /* 0x001064000800017f */
[----:B-1----:R-:W-:Y:S05]  /*17a60*/  @!P0 NANOSLEEP.SYNCS 0x989680 ;  /* 0x009896800000895d */ /* 0x002fea0003900000 */
[----:B------:R-:W1:Y:S02]  /*17a70*/  @!P0 SYNCS.PHASECHK.TRANS64 P0, [R5+URZ+0x28], R14 ;  /* 0x0000280e050085a7 */ /* 0x000e64000800007f */
[----:B-1----:R-:W-:Y:S05]  /*17a80*/  @!P0 BRA `(.L_x_554) ;  /* 0xfffffffc00f08947 */ /* 0x002fea000383ffff */
[----:B------:R-:W-:Y:S05]  /*17a90*/  BRA `(.L_x_574) ;  /* 0xfffffff000207947 */ /* 0x000fea000383ffff */
.L_x_562:
[----:B------:R-:W-:Y:S01]  /*17aa0*/  BSSY B0, `(.L_x_575) ;  /* 0x0000006000007945 */ /* 0x000fe20003800000 */
[----:B------:R-:W-:-:S07]  /*17ab0*/  IMAD.MOV.U32 R15, RZ, RZ, -0x1 ;  /* 0xffffffffff0f7424 */ /* 0x000fce00078e00ff */
[----:B------:R-:W-:Y:S05]  /*17ac0*/  WARPSYNC.COLLECTIVE R15, `(.L_x_576) ;  /* 0x000000000f0c7348 */ /* 0x000fea0003c00000 */
[----:B------:R-:W-:Y:S02]  /*17ad0*/  ELECT P6, UR62, PT ;  /* 0x00000000003e782f */ /* 0x000fe400038c0000 */
[----:B------:R-:W-:Y:S01]  /*17ae0*/  MOV R14, UR62 ;  /* 0x0000003e000e7c02 */ /* 0x000fe20008000f00 */
[----:B------:R-:W-:Y:S10]  /*17af0*/  ENDCOLLECTIVE ;  /* 0x000000000000791b */ /* 0x000ff40003800000 */
.L_x_576:
[----:B------:R-:W-:Y:S05]  /*17b00*/  BSYNC B0 ;  /* 0x0000000000007941 */ /* 0x000fea0003800000 */
.L_x_575:
[----:B------:R-:W-:Y:S05]  /*17b10*/  BRA `(.L_x_577) ;  /* 0xfffffff800a87947 */ /* 0x000fea000383ffff */
.L_x_566:
[----:B0-----:R0:W1:Y:S02]  /*17b20*/  SYNCS.PHASECHK.TRANS64.TRYWAIT P0, [R5+URZ], R2 ;  /* 0x00000002050075a7 */ /* 0x001064000800017f */
[----:B-1----:R-:W-:Y:S05]  /*17b30*/  @!P0 NANOSLEEP.SYNCS 0x989680 ;  /* 0x009896800000895d */ /* 0x002fea0003900000 */
[----:B------:R-:W1:Y:S02]  /*17b40*/  @!P0 SYNCS.PHASECHK.TRANS64 P0, [R5+URZ], R2 ;  /* 0x00000002050085a7 */ /* 0x000e64000800007f */
[----:B-1----:R-:W-:Y:S05]  /*17b50*/  @!P0 BRA `(.L_x_566) ;  /* 0xfffffffc00f08947 */ /* 0x002fea000383ffff */
[----:B------:R-:W-:Y:S05]  /*17b60*/  BRA `(.L_x_578) ;  /* 0xfffffff800d07947 */ /* 0x000fea000383ffff */
.L_x_567:
[----:B0-----:R0:W1:Y:S02]  /*17b70*/  SYNCS.PHASECHK.TRANS64.TRYWAIT P0, [R7+URZ], R0 ;  /* 0x00000000070075a7 */ /* 0x001064000800017f */
[----:B-1----:R-:W-:Y:S05]  /*17b80*/  @!P0 NANOSLEEP.SYNCS 0x989680 ;  /* 0x009896800000895d */ /* 0x002fea0003900000 */
[----:B------:R-:W1:Y:S02]  /*17b90*/  @!P0 SYNCS.PHASECHK.TRANS64 P0, [R7+URZ], R0 ;  /* 0x00000000070085a7 */ /* 0x000e64000800007f */
[----:B-1----:R-:W-:Y:S05]  /*17ba0*/  @!P0 BRA `(.L_x_567) ;  /* 0xfffffffc00f08947 */ /* 0x002fea000383ffff */
[----:B------:R-:W-:Y:S05]  /*17bb0*/  BRA `(.L_x_579) ;  /* 0xfffffff800e07947 */ /* 0x000fea000383ffff */
.L_x_568:
[----:B0-----:R0:W1:Y:S02]  /*17bc0*/  SYNCS.PHASECHK.TRANS64.TRYWAIT P0, [R7+URZ], R0 ;  /* 0x00000000070075a7 */ /* 0x001064000800017f */
[----:B-1----:R-:W-:Y:S05]  /*17bd0*/  @!P0 NANOSLEEP.SYNCS 0x989680 ;  /* 0x009896800000895d */ /* 0x002fea0003900000 */
[----:B------:R-:W1:Y:S02]  /*17be0*/  @!P0 SYNCS.PHASECHK.TRANS64 P0, [R7+URZ], R0 ;  /* 0x00000000070085a7 */ /* 0x000e64000800007f */
[----:B-1----:R-:W-:Y:S05]  /*17bf0*/  @!P0 BRA `(.L_x_568) ;  /* 0xfffffffc00f08947 */ /* 0x002fea000383ffff */
[----:B------:R-:W-:Y:S05]  /*17c00*/  BRA `(.L_x_580) ;  /* 0xfffffff800f07947 */ /* 0x000fea000383ffff */
.L_x_569:
[----:B0-----:R0:W1:Y:S02]  /*17c10*/  SYNCS.PHASECHK.TRANS64.TRYWAIT P0, [R7+URZ], R0 ;  /* 0x00000000070075a7 */ /* 0x001064000800017f */
[----:B-1----:R-:W-:Y:S05]  /*17c20*/  @!P0 NANOSLEEP.SYNCS 0x989680 ;  /* 0x009896800000895d */ /* 0x002fea0003900000 */
[----:B------:R-:W1:Y:S02]  /*17c30*/  @!P0 SYNCS.PHASECHK.TRANS64 P0, [R7+URZ], R0 ;  /* 0x00000000070085a7 */ /* 0x000e64000800007f */
[----:B-1----:R-:W-:Y:S05]  /*17c40*/  @!P0 BRA `(.L_x_569) ;  /* 0xfffffffc00f08947 */ /* 0x002fea000383ffff */
[----:B------:R-:W-:Y:S05]  /*17c50*/  BRA `(.L_x_581) ;  /* 0xfffffffc00007947 */ /* 0x000fea000383ffff */
.L_x_582:
[----:B------:R-:W-:-:S00]  /*17c60*/  BRA `(.L_x_582) ;  /* 0xfffffffc00fc7947 */ /* 0x000fc0000383ffff */
[----:B------:R-:W-:-:S00]  /*17c70*/  NOP ;  /* 0x0000000000007918 */ /* 0x000fc00000000000 */
        /* <DEDUP_REMOVED lines=8> */
.L_x_583:


//--------------------- .nv.global.init           --------------------------
	.section	.nv.global.init,"aw",@progbits
.nv.global.init:
	.type		$str$22,@object
	.size		$str$22,($str$23 - $str$22)
$str$22:
        /*0000*/ 	.byte	0x6b, 0x5f, 0x74, 0x69, 0x6c, 0x65, 0x5f, 0x63, 0x6f, 0x75, 0x6e, 0x74, 0x20, 0x3e, 0x3d, 0x20
        /*0010*/ 	.byte	0x31, 0x00
	.type		$str$23,@object
	.size		$str$23,(__unnamed_1 - $str$23)
$str$23:
        /*0012*/ 	.byte	0x2f, 0x74, 0x6d, 0x70, 0x2f, 0x63, 0x75, 0x74, 0x6c, 0x61, 0x73, 0x73, 0x5f, 0x73, 0x77, 0x65
        /*0022*/ 	.byte	0x65, 0x70, 0x5f, 0x73, 0x72, 0x63, 0x2f, 0x69, 0x6e, 0x63, 0x6c, 0x75, 0x64, 0x65, 0x2f, 0x63
        /*0032*/ 	.byte	0x75, 0x74, 0x6c, 0x61, 0x73, 0x73, 0x2f, 0x67, 0x65, 0x6d, 0x6d, 0x2f, 0x63, 0x6f, 0x6c, 0x6c
        /*0042*/ 	.byte	0x65, 0x63, 0x74, 0x69, 0x76, 0x65, 0x2f, 0x73, 0x6d, 0x39, 0x30, 0x5f, 0x6d, 0x6d, 0x61, 0x5f
        /*0052*/ 	.byte	0x74, 0x6d, 0x61, 0x5f, 0x67, 0x6d, 0x6d, 0x61, 0x5f, 0x73, 0x73, 0x5f, 0x77, 0x61, 0x72, 0x70
        /*0062*/ 	.byte	0x73, 0x70, 0x65, 0x63, 0x69, 0x61, 0x6c, 0x69, 0x7a, 0x65, 0x64, 0x2e, 0x68, 0x70, 0x70, 0x00
	.type		__unnamed_1,@object
	.size		__unnamed_1,(.L_0 - __unnamed_1)
__unnamed_1:
        /* <DEDUP_REMOVED lines=182> */
        /*0bd2*/ 	.byte	0x5d, 0x00
.L_0:


//--------------------- .nv.shared._ZN7cutlass13device_kernelINS_4gemm6kernel13GemmUniversalIN4cute5tupleIJiiiiEEENS1_10collective13CollectiveMmaINS1_34MainloopSm90TmaGmmaWarpSpecializedILi5ENS5_IJNS4_1CILi2EEENSA_ILi1EEESC_EEENS1_35KernelTmaWarpSpecializedCooperativeEEENS5_IJNSA_ILi256EEESG_NSA_ILi32EEEEEENS_10bfloat16_tENS5_IJlSC_lEEESJ_SK_NS4_8TiledMMAINS4_8MMA_AtomIJNS4_4SM904GMMA28MMA_64x256x16_F32BF16BF16_SSILNSO_5MajorE0ELSQ_0ELNSO_7ScaleInE1ELSR_1EEEEEENS4_6LayoutISD_NS5_IJSC_NSA_ILi0EEESV_EEEEENS5_IJNS4_10UnderscoreESY_SY_EEEEENS4_13SM90_TMA_LOADENS4_14ComposedLayoutINS4_7SwizzleILi2ELi4ELi3EEENS4_18smem_ptr_flag_bitsILi16EEENSU_INS5_IJNSA_ILi8EEESH_EEENS5_IJSH_SC_EEEEEEEvNS4_8identityENS4_23SM90_TMA_LOAD_MULTICASTES1B_vS1C_EENS_8epilogue10collective6detail29Sm90TmaWarpSpecializedAdapterINS1G_15DefaultEpilogueISJ_SK_SK_NS1F_6thread17LinearCombinationISJ_Li1EffLNS1K_9ScaleType4KindE0ELNS_15FloatRoundStyleE2ESJ_EENS1_15EpilogueDefaultEEEEEvvEEEEvNT_6ParamsE --------------------------
	.section	.nv.shared._ZN7cutlass13device_kernelINS_4gemm6kernel13GemmUniversalIN4cute5tupleIJiiiiEEENS1_10collective13CollectiveMmaINS1_34MainloopSm90TmaGmmaWarpSpecializedILi5ENS5_IJNS4_1CILi2EEENSA_ILi1EEESC_EEENS1_35KernelTmaWarpSpecializedCooperativeEEENS5_IJNSA_ILi256EEESG_NSA_ILi32EEEEEENS_10bfloat16_tENS5_IJlSC_lEEESJ_SK_NS4_8TiledMMAINS4_8MMA_AtomIJNS4_4SM904GMMA28MMA_64x256x16_F32BF16BF16_SSILNSO_5MajorE0ELSQ_0ELNSO_7ScaleInE1ELSR_1EEEEEENS4_6LayoutISD_NS5_IJSC_NSA_ILi0EEESV_EEEEENS5_IJNS4_10UnderscoreESY_SY_EEEEENS4_13SM90_TMA_LOADENS4_14ComposedLayoutINS4_7SwizzleILi2ELi4ELi3EEENS4_18smem_ptr_flag_bitsILi16EEENSU_INS5_IJNSA_ILi8EEESH_EEENS5_IJSH_SC_EEEEEEEvNS4_8identityENS4_23SM90_TMA_LOAD_MULTICASTES1B_vS1C_EENS_8epilogue10collective6detail29Sm90TmaWarpSpecializedAdapterINS1G_15DefaultEpilogueISJ_SK_SK_NS1F_6thread17LinearCombinationISJ_Li1EffLNS1K_9ScaleType4KindE0ELNS_15FloatRoundStyleE2ESJ_EENS1_15EpilogueDefaultEEEEEvvEEEEvNT_6ParamsE,"aw",@nobits
	.sectionflags	@""
	.align	16
	.zero		1024


//--------------------- .nv.shared.reserved.0     --------------------------
	.section	.nv.shared.reserved.0,"aw",@nobits
	.weak		__nv_reservedSMEM_offset_0_alias
	.size		__nv_reservedSMEM_offset_0_alias, 0, 0
	.other		__nv_reservedSMEM_offset_0_alias,@"STO_CUDA_RESERVED_SHARED STV_DEFAULT"
__nv_reservedSMEM_offset_0_alias:
	.zero		0


//--------------------- .nv.global                --------------------------
	.section	.nv.global,"aw",@nobits
.nv.global:
	.type		_ZN39_INTERNAL_8980a55e_4_k_cu_4d769e7e_40294cute1_E,@object
	.size		_ZN39_INTERNAL_8980a55e_4_k_cu_4d769e7e_40294cute1_E,(_ZN39_INTERNAL_8980a55e_4_k_cu_4d769e7e_40294cuda3std3__45__cpo6cbeginE - _ZN39_INTERNAL_8980a55e_4_k_cu_4d769e7e_40294cute1_E)
_ZN39_INTERNAL_8980a55e_4_k_cu_4d769e7e_40294cute1_E:
	.zero		1
	.type		_ZN39_INTERNAL_8980a55e_4_k_cu_4d769e7e_40294cuda3std3__45__cpo6cbeginE,@object
	.size		_ZN39_INTERNAL_8980a55e_4_k_cu_4d769e7e_40294cuda3std3__45__cpo6cbeginE,(_ZN39_INTERNAL_8980a55e_4_k_cu_4d769e7e_40294cuda3std3__48in_placeE - _ZN39_INTERNAL_8980a55e_4_k_cu_4d769e7e_40294cuda3std3__45__cpo6cbeginE)
_ZN39_INTERNAL_8980a55e_4_k_cu_4d769e7e_40294cuda3std3__45__cpo6cbeginE:
	.zero		1
	.type		_ZN39_INTERNAL_8980a55e_4_k_cu_4d769e7e_40294cuda3std3__48in_placeE,@object
	.size		_ZN39_INTERNAL_8980a55e_4_k_cu_4d769e7e_40294cuda3std3__48in_placeE,(_ZN39_INTERNAL_8980a55e_4_k_cu_4d769e7e_40294cuda3std6ranges3__45__cpo9iter_moveE - _ZN39_INTERNAL_8980a55e_4_k_cu_4d769e7e_40294cuda3std3__48in_placeE)
_ZN39_INTERNAL_8980a55e_4_k_cu_4d769e7e_40294cuda3std3__48in_placeE:
	.zero		1
	.type		_ZN39_INTERNAL_8980a55e_4_k_cu_4d769e7e_40294cuda3std6ranges3__45__cpo9iter_moveE,@object
	.size		_ZN39_INTERNAL_8980a55e_4_k_cu_4d769e7e_40294cuda3std6ranges3__45__cpo9iter_moveE,(_ZN39_INTERNAL_8980a55e_4_k_cu_4d769e7e_40294cuda3std3__45__cpo5beginE - _ZN39_INTERNAL_8980a55e_4_k_cu_4d769e7e_40294cuda3std6ranges3__45__cpo9iter_moveE)
_ZN39_INTERNAL_8980a55e_4_k_cu_4d769e7e_40294cuda3std6ranges3__45__cpo9iter_moveE:
	.zero		1
	.type		_ZN39_INTERNAL_8980a55e_4_k_cu_4d769e7e_40294cuda3std3__45__cpo5beginE,@object
	.size		_ZN39_INTERNAL_8980a55e_4_k_cu_4d769e7e_40294cuda3std3__45__cpo5beginE,(_ZN39_INTERNAL_8980a55e_4_k_cu_4d769e7e_40294cuda3std3__441_GLOBAL__N__8980a55e_4_k_cu_4d769e7e_40296ignoreE - _ZN39_INTERNAL_8980a55e_4_k_cu_4d769e7e_40294cuda3std3__45__cpo5beginE)
_ZN39_INTERNAL_8980a55e_4_k_cu_4d769e7e_40294cuda3std3__45__cpo5beginE:
	.zero		1
	.type		_ZN39_INTERNAL_8980a55e_4_k_cu_4d769e7e_40294cuda3std3__441_GLOBAL__N__8980a55e_4_k_cu_4d769e7e_40296ignoreE,@object
	.size		_ZN39_INTERNAL_8980a55e_4_k_cu_4d769e7e_40294cuda3std3__441_GLOBAL__N__8980a55e_4_k_cu_4d769e7e_40296ignoreE,(_ZN39_INTERNAL_8980a55e_4_k_cu_4d769e7e_40294cute7productE - _ZN39_INTERNAL_8980a55e_4_k_cu_4d769e7e_40294cuda3std3__441_GLOBAL__N__8980a55e_4_k_cu_4d769e7e_40296ignoreE)
_ZN39_INTERNAL_8980a55e_4_k_cu_4d769e7e_40294cuda3std3__441_GLOBAL__N__8980a55e_4_k_cu_4d769e7e_40296ignoreE:
	.zero		1
	.type		_ZN39_INTERNAL_8980a55e_4_k_cu_4d769e7e_40294cute7productE,@object
	.size		_ZN39_INTERNAL_8980a55e_4_k_cu_4d769e7e_40294cute7productE,(_ZN39_INTERNAL_8980a55e_4_k_cu_4d769e7e_40294cuda3std3__45__cpo3endE - _ZN39_INTERNAL_8980a55e_4_k_cu_4d769e7e_40294cute7productE)
_ZN39_INTERNAL_8980a55e_4_k_cu_4d769e7e_40294cute7productE:
	.zero		1
	.type		_ZN39_INTERNAL_8980a55e_4_k_cu_4d769e7e_40294cuda3std3__45__cpo3endE,@object
	.size		_ZN39_INTERNAL_8980a55e_4_k_cu_4d769e7e_40294cuda3std3__45__cpo3endE,(_ZN39_INTERNAL_8980a55e_4_k_cu_4d769e7e_40294cuda3std3__419piecewise_constructE - _ZN39_INTERNAL_8980a55e_4_k_cu_4d769e7e_40294cuda3std3__45__cpo3endE)
_ZN39_INTERNAL_8980a55e_4_k_cu_4d769e7e_40294cuda3std3__45__cpo3endE:
	.zero		1
	.type		_ZN39_INTERNAL_8980a55e_4_k_cu_4d769e7e_40294cuda3std3__419piecewise_constructE,@object
	.size		_ZN39_INTERNAL_8980a55e_4_k_cu_4d769e7e_40294cuda3std3__419piecewise_constructE,(_ZN39_INTERNAL_8980a55e_4_k_cu_4d769e7e_40294cuda3std3__45__cpo4cendE - _ZN39_INTERNAL_8980a55e_4_k_cu_4d769e7e_40294cuda3std3__419piecewise_constructE)
_ZN39_INTERNAL_8980a55e_4_k_cu_4d769e7e_40294cuda3std3__419piecewise_constructE:
	.zero		1
	.type		_ZN39_INTERNAL_8980a55e_4_k_cu_4d769e7e_40294cuda3std3__45__cpo4cendE,@object
	.size		_ZN39_INTERNAL_8980a55e_4_k_cu_4d769e7e_40294cuda3std3__45__cpo4cendE,(_ZN39_INTERNAL_8980a55e_4_k_cu_4d769e7e_40294cuda3std6ranges3__45__cpo4swapE - _ZN39_INTERNAL_8980a55e_4_k_cu_4d769e7e_40294cuda3std3__45__cpo4cendE)
_ZN39_INTERNAL_8980a55e_4_k_cu_4d769e7e_40294cuda3std3__45__cpo4cendE:
	.zero		1
	.type		_ZN39_INTERNAL_8980a55e_4_k_cu_4d769e7e_40294cuda3std6ranges3__45__cpo4swapE,@object
	.size		_ZN39_INTERNAL_8980a55e_4_k_cu_4d769e7e_40294cuda3std6ranges3__45__cpo4swapE,(.L_8 - _ZN39_INTERNAL_8980a55e_4_k_cu_4d769e7e_40294cuda3std6ranges3__45__cpo4swapE)
_ZN39_INTERNAL_8980a55e_4_k_cu_4d769e7e_40294cuda3std6ranges3__45__cpo4swapE:
	.zero		1
.L_8:


//--------------------- .nv.constant0._ZN7cutlass13device_kernelINS_4gemm6kernel13GemmUniversalIN4cute5tupleIJiiiiEEENS1_10collective13CollectiveMmaINS1_34MainloopSm90TmaGmmaWarpSpecializedILi5ENS5_IJNS4_1CILi2EEENSA_ILi1EEESC_EEENS1_35KernelTmaWarpSpecializedCooperativeEEENS5_IJNSA_ILi256EEESG_NSA_ILi32EEEEEENS_10bfloat16_tENS5_IJlSC_lEEESJ_SK_NS4_8TiledMMAINS4_8MMA_AtomIJNS4_4SM904GMMA28MMA_64x256x16_F32BF16BF16_SSILNSO_5MajorE0ELSQ_0ELNSO_7ScaleInE1ELSR_1EEEEEENS4_6LayoutISD_NS5_IJSC_NSA_ILi0EEESV_EEEEENS5_IJNS4_10UnderscoreESY_SY_EEEEENS4_13SM90_TMA_LOADENS4_14ComposedLayoutINS4_7SwizzleILi2ELi4ELi3EEENS4_18smem_ptr_flag_bitsILi16EEENSU_INS5_IJNSA_ILi8EEESH_EEENS5_IJSH_SC_EEEEEEEvNS4_8identityENS4_23SM90_TMA_LOAD_MULTICASTES1B_vS1C_EENS_8epilogue10collective6detail29Sm90TmaWarpSpecializedAdapterINS1G_15DefaultEpilogueISJ_SK_SK_NS1F_6thread17LinearCombinationISJ_Li1EffLNS1K_9ScaleType4KindE0ELNS_15FloatRoundStyleE2ESJ_EENS1_15EpilogueDefaultEEEEEvvEEEEvNT_6ParamsE --------------------------
	.section	.nv.constant0._ZN7cutlass13device_kernelINS_4gemm6kernel13GemmUniversalIN4cute5tupleIJiiiiEEENS1_10collective13CollectiveMmaINS1_34MainloopSm90TmaGmmaWarpSpecializedILi5ENS5_IJNS4_1CILi2EEENSA_ILi1EEESC_EEENS1_35KernelTmaWarpSpecializedCooperativeEEENS5_IJNSA_ILi256EEESG_NSA_ILi32EEEEEENS_10bfloat16_tENS5_IJlSC_lEEESJ_SK_NS4_8TiledMMAINS4_8MMA_AtomIJNS4_4SM904GMMA28MMA_64x256x16_F32BF16BF16_SSILNSO_5MajorE0ELSQ_0ELNSO_7ScaleInE1ELSR_1EEEEEENS4_6LayoutISD_NS5_IJSC_NSA_ILi0EEESV_EEEEENS5_IJNS4_10UnderscoreESY_SY_EEEEENS4_13SM90_TMA_LOADENS4_14ComposedLayoutINS4_7SwizzleILi2ELi4ELi3EEENS4_18smem_ptr_flag_bitsILi16EEENSU_INS5_IJNSA_ILi8EEESH_EEENS5_IJSH_SC_EEEEEEEvNS4_8identityENS4_23SM90_TMA_LOAD_MULTICASTES1B_vS1C_EENS_8epilogue10collective6detail29Sm90TmaWarpSpecializedAdapterINS1G_15DefaultEpilogueISJ_SK_SK_NS1F_6thread17LinearCombinationISJ_Li1EffLNS1K_9ScaleType4KindE0ELNS_15FloatRoundStyleE2ESJ_EENS1_15EpilogueDefaultEEEEEvvEEEEvNT_6ParamsE,"a",@progbits
	.sectionflags	@""
	.align	4
.nv.constant0._ZN7cutlass13device_kernelINS_4gemm6kernel13GemmUniversalIN4cute5tupleIJiiiiEEENS1_10collective13CollectiveMmaINS1_34MainloopSm90TmaGmmaWarpSpecializedILi5ENS5_IJNS4_1CILi2EEENSA_ILi1EEESC_EEENS1_35KernelTmaWarpSpecializedCooperativeEEENS5_IJNSA_ILi256EEESG_NSA_ILi32EEEEEENS_10bfloat16_tENS5_IJlSC_lEEESJ_SK_NS4_8TiledMMAINS4_8MMA_AtomIJNS4_4SM904GMMA28MMA_64x256x16_F32BF16BF16_SSILNSO_5MajorE0ELSQ_0ELNSO_7ScaleInE1ELSR_1EEEEEENS4_6LayoutISD_NS5_IJSC_NSA_ILi0EEESV_EEEEENS5_IJNS4_10UnderscoreESY_SY_EEEEENS4_13SM90_TMA_LOADENS4_14ComposedLayoutINS4_7SwizzleILi2ELi4ELi3EEENS4_18smem_ptr_flag_bitsILi16EEENSU_INS5_IJNSA_ILi8EEESH_EEENS5_IJSH_SC_EEEEEEEvNS4_8identityENS4_23SM90_TMA_LOAD_MULTICASTES1B_vS1C_EENS_8epilogue10collective6detail29Sm90TmaWarpSpecializedAdapterINS1G_15DefaultEpilogueISJ_SK_SK_NS1F_6thread17LinearCombinationISJ_Li1EffLNS1K_9ScaleType4KindE0ELNS_15FloatRoundStyleE2ESJ_EENS1_15EpilogueDefaultEEEEEvvEEEEvNT_6ParamsE:
	.zero		1664


//--------------------- SYMBOLS --------------------------

	.type		.nv.reservedSmem.offset0,@object
	.size		.nv.reservedSmem.offset0,0x4
	.type		__assertfail,@function
